//
// Generated by NVIDIA NVVM Compiler
//
// Compiler Build ID: CL-36424714
// Cuda compilation tools, release 13.0, V13.0.88
// Based on NVVM 20.0.0
//

.version 9.0
.target sm_100
.address_size 64

	// .globl	_Z23temperature_update16x16PfS_ffiiifff
// _ZZ23temperature_update16x16PfS_ffiiifffE5slice has been demoted

.visible .entry _Z23temperature_update16x16PfS_ffiiifff(
	.param .u64 .ptr .align 1 _Z23temperature_update16x16PfS_ffiiifff_param_0,
	.param .u64 .ptr .align 1 _Z23temperature_update16x16PfS_ffiiifff_param_1,
	.param .f32 _Z23temperature_update16x16PfS_ffiiifff_param_2,
	.param .f32 _Z23temperature_update16x16PfS_ffiiifff_param_3,
	.param .u32 _Z23temperature_update16x16PfS_ffiiifff_param_4,
	.param .u32 _Z23temperature_update16x16PfS_ffiiifff_param_5,
	.param .u32 _Z23temperature_update16x16PfS_ffiiifff_param_6,
	.param .f32 _Z23temperature_update16x16PfS_ffiiifff_param_7,
	.param .f32 _Z23temperature_update16x16PfS_ffiiifff_param_8,
	.param .f32 _Z23temperature_update16x16PfS_ffiiifff_param_9
)
{
	.reg .pred 	%p<33>;
	.reg .b32 	%r<72>;
	.reg .b32 	%f<92>;
	.reg .b64 	%rd<46>;
	// demoted variable
	.shared .align 4 .b8 _ZZ23temperature_update16x16PfS_ffiiifffE5slice[1296];
	ld.param.u64 	%rd4, [_Z23temperature_update16x16PfS_ffiiifff_param_0];
	ld.param.f32 	%f14, [_Z23temperature_update16x16PfS_ffiiifff_param_2];
	ld.param.f32 	%f15, [_Z23temperature_update16x16PfS_ffiiifff_param_3];
	ld.param.u32 	%r38, [_Z23temperature_update16x16PfS_ffiiifff_param_4];
	ld.param.u32 	%r36, [_Z23temperature_update16x16PfS_ffiiifff_param_5];
	ld.param.u32 	%r37, [_Z23temperature_update16x16PfS_ffiiifff_param_6];
	ld.param.f32 	%f16, [_Z23temperature_update16x16PfS_ffiiifff_param_7];
	ld.param.f32 	%f17, [_Z23temperature_update16x16PfS_ffiiifff_param_8];
	ld.param.f32 	%f18, [_Z23temperature_update16x16PfS_ffiiifff_param_9];
	cvta.to.global.u64 	%rd1, %rd4;
	mov.u32 	%r39, %ctaid.x;
	mov.u32 	%r40, %ntid.x;
	mov.u32 	%r1, %tid.x;
	mad.lo.s32 	%r41, %r39, %r40, %r1;
	mov.u32 	%r42, %ctaid.y;
	mov.u32 	%r43, %ntid.y;
	mul.lo.s32 	%r3, %r42, %r43;
	mov.u32 	%r4, %tid.y;
	add.s32 	%r5, %r3, %r4;
	mul.lo.s32 	%r6, %r36, %r38;
	mad.lo.s32 	%r71, %r38, %r5, %r41;
	setp.lt.s32 	%p4, %r41, 1;
	add.s32 	%r44, %r38, -1;
	setp.ge.s32 	%p5, %r41, %r44;
	or.pred  	%p6, %p4, %p5;
	setp.eq.s32 	%p7, %r5, 0;
	mov.pred 	%p32, 0;
	or.pred  	%p8, %p7, %p6;
	@%p8 bra 	$L__BB0_2;
	add.s32 	%r45, %r36, -1;
	setp.lt.s32 	%p32, %r5, %r45;
$L__BB0_2:
	add.s32 	%r70, %r71, %r6;
	setp.lt.s32 	%p9, %r37, 3;
	@%p9 bra 	$L__BB0_41;
	mul.wide.s32 	%rd5, %r71, 4;
	add.s64 	%rd6, %rd1, %rd5;
	mul.wide.s32 	%rd7, %r6, 4;
	add.s64 	%rd8, %rd6, %rd7;
	ld.global.f32 	%f90, [%rd8];
	ld.global.f32 	%f91, [%rd6];
	mov.u32 	%r46, _ZZ23temperature_update16x16PfS_ffiiifffE5slice;
	mad.lo.s32 	%r9, %r4, 72, %r46;
	add.s32 	%r10, %r9, 72;
	shl.b32 	%r47, %r1, 2;
	add.s32 	%r48, %r46, %r47;
	add.s32 	%r11, %r48, 1224;
	add.s32 	%r12, %r10, %r47;
	mul.f32 	%f3, %f14, %f15;
	mul.f32 	%f4, %f16, %f16;
	mul.f32 	%f5, %f17, %f17;
	mul.f32 	%f6, %f18, %f18;
	setp.eq.s32 	%p10, %r37, 3;
	@%p10 bra 	$L__BB0_28;
	shl.b32 	%r49, %r36, 1;
	add.s32 	%r50, %r5, %r49;
	add.s32 	%r51, %r50, -1;
	mad.lo.s32 	%r67, %r38, %r51, %r41;
	add.s32 	%r52, %r4, %r36;
	add.s32 	%r53, %r52, %r3;
	mad.lo.s32 	%r54, %r38, %r53, %r38;
	add.s32 	%r66, %r41, %r54;
	add.s32 	%r55, %r53, -1;
	mad.lo.s32 	%r65, %r38, %r55, %r41;
	mad.lo.s32 	%r64, %r38, %r50, %r41;
	and.b32  	%r56, %r37, 2147483646;
	neg.s32 	%r63, %r56;
	not.pred 	%p11, %p32;
	mul.wide.s32 	%rd23, %r38, 4;
	mov.f32 	%f88, %f90;
	mov.f32 	%f89, %f91;
$L__BB0_5:
	mul.wide.s32 	%rd9, %r64, 4;
	add.s64 	%rd2, %rd1, %rd9;
	ld.global.f32 	%f91, [%rd2];
	bar.sync 	0;
	@%p11 bra 	$L__BB0_14;
	setp.eq.s32 	%p12, %r1, 15;
	@%p12 bra 	$L__BB0_9;
	setp.ne.s32 	%p13, %r1, 0;
	@%p13 bra 	$L__BB0_10;
	mul.wide.s32 	%rd12, %r70, 4;
	add.s64 	%rd13, %rd1, %rd12;
	ld.global.f32 	%f20, [%rd13+-4];
	st.shared.f32 	[%r10], %f20;
	bra.uni 	$L__BB0_10;
$L__BB0_9:
	mul.wide.s32 	%rd10, %r70, 4;
	add.s64 	%rd11, %rd1, %rd10;
	ld.global.f32 	%f19, [%rd11+4];
	st.shared.f32 	[%r9+140], %f19;
$L__BB0_10:
	setp.eq.s32 	%p14, %r4, 15;
	@%p14 bra 	$L__BB0_13;
	setp.ne.s32 	%p15, %r4, 0;
	@%p15 bra 	$L__BB0_14;
	mul.wide.s32 	%rd16, %r65, 4;
	add.s64 	%rd17, %rd1, %rd16;
	ld.global.f32 	%f22, [%rd17];
	st.shared.f32 	[%r11+-1220], %f22;
	bra.uni 	$L__BB0_14;
$L__BB0_13:
	mul.wide.s32 	%rd14, %r66, 4;
	add.s64 	%rd15, %rd1, %rd14;
	ld.global.f32 	%f21, [%rd15];
	st.shared.f32 	[%r11+4], %f21;
$L__BB0_14:
	bar.sync 	0;
	st.shared.f32 	[%r12+4], %f88;
	bar.sync 	0;
	@%p11 bra 	$L__BB0_16;
	ld.param.u64 	%rd43, [_Z23temperature_update16x16PfS_ffiiifff_param_1];
	ld.shared.f32 	%f23, [%r12];
	ld.shared.f32 	%f24, [%r12+4];
	add.f32 	%f25, %f24, %f24;
	sub.f32 	%f26, %f23, %f25;
	ld.shared.f32 	%f27, [%r12+8];
	add.f32 	%f28, %f27, %f26;
	div.rn.f32 	%f29, %f28, %f4;
	ld.shared.f32 	%f30, [%r12+-68];
	sub.f32 	%f31, %f30, %f25;
	ld.shared.f32 	%f32, [%r12+76];
	add.f32 	%f33, %f32, %f31;
	div.rn.f32 	%f34, %f33, %f5;
	add.f32 	%f35, %f29, %f34;
	add.f32 	%f36, %f88, %f88;
	sub.f32 	%f37, %f89, %f36;
	add.f32 	%f38, %f37, %f91;
	div.rn.f32 	%f39, %f38, %f6;
	add.f32 	%f40, %f39, %f35;
	fma.rn.f32 	%f41, %f3, %f40, %f88;
	cvta.to.global.u64 	%rd18, %rd43;
	mul.wide.s32 	%rd19, %r70, 4;
	add.s64 	%rd20, %rd18, %rd19;
	st.global.f32 	[%rd20], %f41;
$L__BB0_16:
	bar.sync 	0;
	add.s32 	%r57, %r70, %r6;
	add.s32 	%r70, %r57, %r6;
	add.s64 	%rd22, %rd2, %rd7;
	ld.global.f32 	%f90, [%rd22];
	bar.sync 	0;
	@%p11 bra 	$L__BB0_25;
	setp.eq.s32 	%p18, %r1, 0;
	@%p18 bra 	$L__BB0_20;
	setp.ne.s32 	%p19, %r1, 15;
	@%p19 bra 	$L__BB0_21;
	ld.global.f32 	%f42, [%rd2+4];
	st.shared.f32 	[%r9+140], %f42;
	bra.uni 	$L__BB0_21;
$L__BB0_20:
	ld.global.f32 	%f43, [%rd2+-4];
	st.shared.f32 	[%r10], %f43;
$L__BB0_21:
	setp.eq.s32 	%p20, %r4, 0;
	@%p20 bra 	$L__BB0_24;
	setp.ne.s32 	%p21, %r4, 15;
	@%p21 bra 	$L__BB0_25;
	add.s64 	%rd24, %rd2, %rd23;
	ld.global.f32 	%f44, [%rd24];
	st.shared.f32 	[%r11+4], %f44;
	bra.uni 	$L__BB0_25;
$L__BB0_24:
	mul.wide.s32 	%rd25, %r67, 4;
	add.s64 	%rd26, %rd1, %rd25;
	ld.global.f32 	%f45, [%rd26];
	st.shared.f32 	[%r11+-1220], %f45;
$L__BB0_25:
	bar.sync 	0;
	st.shared.f32 	[%r12+4], %f91;
	bar.sync 	0;
	@%p11 bra 	$L__BB0_27;
	ld.param.u64 	%rd44, [_Z23temperature_update16x16PfS_ffiiifff_param_1];
	ld.shared.f32 	%f46, [%r12];
	ld.shared.f32 	%f47, [%r12+4];
	add.f32 	%f48, %f47, %f47;
	sub.f32 	%f49, %f46, %f48;
	ld.shared.f32 	%f50, [%r12+8];
	add.f32 	%f51, %f50, %f49;
	div.rn.f32 	%f52, %f51, %f4;
	ld.shared.f32 	%f53, [%r12+-68];
	sub.f32 	%f54, %f53, %f48;
	ld.shared.f32 	%f55, [%r12+76];
	add.f32 	%f56, %f55, %f54;
	div.rn.f32 	%f57, %f56, %f5;
	add.f32 	%f58, %f52, %f57;
	add.f32 	%f59, %f91, %f91;
	sub.f32 	%f60, %f88, %f59;
	add.f32 	%f61, %f60, %f90;
	div.rn.f32 	%f62, %f61, %f6;
	add.f32 	%f63, %f62, %f58;
	fma.rn.f32 	%f64, %f3, %f63, %f91;
	cvta.to.global.u64 	%rd27, %rd44;
	mul.wide.s32 	%rd28, %r64, 4;
	add.s64 	%rd29, %rd27, %rd28;
	st.global.f32 	[%rd29], %f64;
$L__BB0_27:
	bar.sync 	0;
	shl.b32 	%r58, %r6, 1;
	add.s32 	%r71, %r71, %r58;
	add.s32 	%r67, %r67, %r58;
	add.s32 	%r66, %r66, %r58;
	add.s32 	%r65, %r65, %r58;
	add.s32 	%r64, %r64, %r58;
	add.s32 	%r63, %r63, 2;
	setp.ne.s32 	%p23, %r63, -2;
	mov.f32 	%f88, %f90;
	mov.f32 	%f89, %f91;
	@%p23 bra 	$L__BB0_5;
$L__BB0_28:
	and.b32  	%r59, %r37, 1;
	setp.eq.b32 	%p24, %r59, 1;
	not.pred 	%p25, %p24;
	@%p25 bra 	$L__BB0_41;
	add.s32 	%r60, %r70, %r6;
	mul.wide.s32 	%rd30, %r60, 4;
	add.s64 	%rd31, %rd1, %rd30;
	ld.global.f32 	%f13, [%rd31];
	add.s32 	%r34, %r71, %r6;
	bar.sync 	0;
	not.pred 	%p26, %p32;
	@%p26 bra 	$L__BB0_38;
	setp.eq.s32 	%p27, %r1, 0;
	@%p27 bra 	$L__BB0_33;
	setp.ne.s32 	%p28, %r1, 15;
	@%p28 bra 	$L__BB0_34;
	mul.wide.s32 	%rd32, %r34, 4;
	add.s64 	%rd33, %rd1, %rd32;
	ld.global.f32 	%f65, [%rd33+4];
	st.shared.f32 	[%r9+140], %f65;
	bra.uni 	$L__BB0_34;
$L__BB0_33:
	mul.wide.s32 	%rd34, %r34, 4;
	add.s64 	%rd35, %rd1, %rd34;
	ld.global.f32 	%f66, [%rd35+-4];
	st.shared.f32 	[%r10], %f66;
$L__BB0_34:
	setp.eq.s32 	%p29, %r4, 0;
	@%p29 bra 	$L__BB0_37;
	setp.ne.s32 	%p30, %r4, 15;
	@%p30 bra 	$L__BB0_38;
	add.s32 	%r61, %r34, %r38;
	mul.wide.s32 	%rd36, %r61, 4;
	add.s64 	%rd37, %rd1, %rd36;
	ld.global.f32 	%f67, [%rd37];
	st.shared.f32 	[%r11+4], %f67;
	bra.uni 	$L__BB0_38;
$L__BB0_37:
	sub.s32 	%r62, %r34, %r38;
	mul.wide.s32 	%rd38, %r62, 4;
	add.s64 	%rd39, %rd1, %rd38;
	ld.global.f32 	%f68, [%rd39];
	st.shared.f32 	[%r11+-1220], %f68;
$L__BB0_38:
	bar.sync 	0;
	st.shared.f32 	[%r12+4], %f90;
	bar.sync 	0;
	@%p26 bra 	$L__BB0_40;
	ld.param.u64 	%rd45, [_Z23temperature_update16x16PfS_ffiiifff_param_1];
	ld.shared.f32 	%f69, [%r12];
	ld.shared.f32 	%f70, [%r12+4];
	add.f32 	%f71, %f70, %f70;
	sub.f32 	%f72, %f69, %f71;
	ld.shared.f32 	%f73, [%r12+8];
	add.f32 	%f74, %f73, %f72;
	div.rn.f32 	%f75, %f74, %f4;
	ld.shared.f32 	%f76, [%r12+-68];
	sub.f32 	%f77, %f76, %f71;
	ld.shared.f32 	%f78, [%r12+76];
	add.f32 	%f79, %f78, %f77;
	div.rn.f32 	%f80, %f79, %f5;
	add.f32 	%f81, %f75, %f80;
	add.f32 	%f82, %f90, %f90;
	sub.f32 	%f83, %f91, %f82;
	add.f32 	%f84, %f83, %f13;
	div.rn.f32 	%f85, %f84, %f6;
	add.f32 	%f86, %f85, %f81;
	fma.rn.f32 	%f87, %f3, %f86, %f90;
	cvta.to.global.u64 	%rd40, %rd45;
	mul.wide.s32 	%rd41, %r34, 4;
	add.s64 	%rd42, %rd40, %rd41;
	st.global.f32 	[%rd42], %f87;
$L__BB0_40:
	bar.sync 	0;
$L__BB0_41:
	ret;

}


// ===== COMPILED SASS (sm_100) =====

	.target	sm_100

	.elftype	@"ET_EXEC"


//--------------------- .note.nv.tkinfo           --------------------------
	.section	.note.nv.tkinfo,"",@"SHT_NOTE"
	.sectionflags	@"SHF_NOTE_NV_TKINFO"
	.tkinfo
        /*0018*/ 	.word	0x00000002
        /*0030*/ 	.string	""
        /*0030*/ 	.string	"ptxas"
        /*0030*/ 	.string	"Cuda compilation tools, release 13.0, V13.0.88"
        /*0030*/ 	.string	"Build cuda_13.0.r13.0/compiler.36424714_0"
        /*0030*/ 	.string	"-arch sm_100 -m 64 "



//--------------------- .note.nv.cuinfo           --------------------------
	.section	.note.nv.cuinfo,"",@"SHT_NOTE"
	.sectionflags	@"SHF_NOTE_NV_CUINFO"
        /*0018*/ 	.short	0x0002
        /*001a*/ 	.short	0x0064
        /*001c*/ 	.short	0x0082
	.zero		2


//--------------------- .nv.info                  --------------------------
	.section	.nv.info,"",@"SHT_CUDA_INFO"
	.align	4


	//----- nvinfo : EIATTR_REGCOUNT
	.align		4
        /*0000*/ 	.byte	0x04, 0x2f
        /*0002*/ 	.short	(.L_1 - .L_0)
	.align		4
.L_0:
        /*0004*/ 	.word	index@(_Z23temperature_update16x16PfS_ffiiifff)
        /*0008*/ 	.word	0x00000022


	//----- nvinfo : EIATTR_FRAME_SIZE
	.align		4
.L_1:
        /*000c*/ 	.byte	0x04, 0x11
        /*000e*/ 	.short	(.L_3 - .L_2)
	.align		4
.L_2:
        /*0010*/ 	.word	index@($__internal_0_$__cuda_sm3x_div_rn_noftz_f32_slowpath)
        /*0014*/ 	.word	0x00000000


	//----- nvinfo : EIATTR_FRAME_SIZE
	.align		4
.L_3:
        /*0018*/ 	.byte	0x04, 0x11
        /*001a*/ 	.short	(.L_5 - .L_4)
	.align		4
.L_4:
        /*001c*/ 	.word	index@(_Z23temperature_update16x16PfS_ffiiifff)
        /*0020*/ 	.word	0x00000000


	//----- nvinfo : EIATTR_MIN_STACK_SIZE
	.align		4
.L_5:
        /*0024*/ 	.byte	0x04, 0x12
        /*0026*/ 	.short	(.L_7 - .L_6)
	.align		4
.L_6:
        /*0028*/ 	.word	index@(_Z23temperature_update16x16PfS_ffiiifff)
        /*002c*/ 	.word	0x00000000
.L_7:


//--------------------- .nv.compat                --------------------------
	.section	.nv.compat,"",@"SHT_CUDA_COMPAT_INFO"
	.align	4
        /*0000*/ 	.byte	0x02, 0x09, 0x00, 0x00, 0x02, 0x02, 0x01, 0x00, 0x02, 0x05, 0x05, 0x00, 0x03, 0x07, 0x01, 0x01
        /*0010*/ 	.byte	0x02, 0x03, 0x00, 0x00, 0x02, 0x06, 0x01, 0x00, 0x04, 0x0b, 0x08, 0x00, 0x01, 0x00, 0x00, 0x00
        /*0020*/ 	.byte	0x00, 0x00, 0x00, 0x00


//--------------------- .nv.info._Z23temperature_update16x16PfS_ffiiifff --------------------------
	.section	.nv.info._Z23temperature_update16x16PfS_ffiiifff,"",@"SHT_CUDA_INFO"
	.sectionflags	@""
	.align	4


	//----- nvinfo : EIATTR_CUDA_API_VERSION
	.align		4
        /*0000*/ 	.byte	0x04, 0x37
        /*0002*/ 	.short	(.L_9 - .L_8)
.L_8:
        /*0004*/ 	.word	0x00000082


	//----- nvinfo : EIATTR_KPARAM_INFO
	.align		4
.L_9:
        /*0008*/ 	.byte	0x04, 0x17
        /*000a*/ 	.short	(.L_11 - .L_10)
.L_10:
        /*000c*/ 	.word	0x00000000
        /*0010*/ 	.short	0x0009
        /*0012*/ 	.short	0x002c
        /*0014*/ 	.byte	0x00, 0xf0, 0x11, 0x00


	//----- nvinfo : EIATTR_KPARAM_INFO
	.align		4
.L_11:
        /*0018*/ 	.byte	0x04, 0x17
        /*001a*/ 	.short	(.L_13 - .L_12)
.L_12:
        /*001c*/ 	.word	0x00000000
        /*0020*/ 	.short	0x0008
        /*0022*/ 	.short	0x0028
        /*0024*/ 	.byte	0x00, 0xf0, 0x11, 0x00


	//----- nvinfo : EIATTR_KPARAM_INFO
	.align		4
.L_13:
        /*0028*/ 	.byte	0x04, 0x17
        /*002a*/ 	.short	(.L_15 - .L_14)
.L_14:
        /*002c*/ 	.word	0x00000000
        /*0030*/ 	.short	0x0007
        /*0032*/ 	.short	0x0024
        /*0034*/ 	.byte	0x00, 0xf0, 0x11, 0x00


	//----- nvinfo : EIATTR_KPARAM_INFO
	.align		4
.L_15:
        /*0038*/ 	.byte	0x04, 0x17
        /*003a*/ 	.short	(.L_17 - .L_16)
.L_16:
        /*003c*/ 	.word	0x00000000
        /*0040*/ 	.short	0x0006
        /*0042*/ 	.short	0x0020
        /*0044*/ 	.byte	0x00, 0xf0, 0x11, 0x00


	//----- nvinfo : EIATTR_KPARAM_INFO
	.align		4
.L_17:
        /*0048*/ 	.byte	0x04, 0x17
        /*004a*/ 	.short	(.L_19 - .L_18)
.L_18:
        /*004c*/ 	.word	0x00000000
        /*0050*/ 	.short	0x0005
        /*0052*/ 	.short	0x001c
        /*0054*/ 	.byte	0x00, 0xf0, 0x11, 0x00


	//----- nvinfo : EIATTR_KPARAM_INFO
	.align		4
.L_19:
        /*0058*/ 	.byte	0x04, 0x17
        /*005a*/ 	.short	(.L_21 - .L_20)
.L_20:
        /*005c*/ 	.word	0x00000000
        /*0060*/ 	.short	0x0004
        /*0062*/ 	.short	0x0018
        /*0064*/ 	.byte	0x00, 0xf0, 0x11, 0x00


	//----- nvinfo : EIATTR_KPARAM_INFO
	.align		4
.L_21:
        /*0068*/ 	.byte	0x04, 0x17
        /*006a*/ 	.short	(.L_23 - .L_22)
.L_22:
        /*006c*/ 	.word	0x00000000
        /*0070*/ 	.short	0x0003
        /*0072*/ 	.short	0x0014
        /*0074*/ 	.byte	0x00, 0xf0, 0x11, 0x00


	//----- nvinfo : EIATTR_KPARAM_INFO
	.align		4
.L_23:
        /*0078*/ 	.byte	0x04, 0x17
        /*007a*/ 	.short	(.L_25 - .L_24)
.L_24:
        /*007c*/ 	.word	0x00000000
        /*0080*/ 	.short	0x0002
        /*0082*/ 	.short	0x0010
        /*0084*/ 	.byte	0x00, 0xf0, 0x11, 0x00


	//----- nvinfo : EIATTR_KPARAM_INFO
	.align		4
.L_25:
        /*0088*/ 	.byte	0x04, 0x17
        /*008a*/ 	.short	(.L_27 - .L_26)
.L_26:
        /*008c*/ 	.word	0x00000000
        /*0090*/ 	.short	0x0001
        /*0092*/ 	.short	0x0008
        /*0094*/ 	.byte	0x00, 0xf5, 0x21, 0x00


	//----- nvinfo : EIATTR_KPARAM_INFO
	.align		4
.L_27:
        /*0098*/ 	.byte	0x04, 0x17
        /*009a*/ 	.short	(.L_29 - .L_28)
.L_28:
        /*009c*/ 	.word	0x00000000
        /*00a0*/ 	.short	0x0000
        /*00a2*/ 	.short	0x0000
        /*00a4*/ 	.byte	0x00, 0xf5, 0x21, 0x00


	//----- nvinfo : EIATTR_SPARSE_MMA_MASK
	.align		4
.L_29:
        /*00a8*/ 	.byte	0x03, 0x50
        /*00aa*/ 	.short	0x0000


	//----- nvinfo : EIATTR_MAXREG_COUNT
	.align		4
        /*00ac*/ 	.byte	0x03, 0x1b
        /*00ae*/ 	.short	0x00ff


	//----- nvinfo : EIATTR_NUM_BARRIERS
	.align		4
        /*00b0*/ 	.byte	0x02, 0x4c
        /*00b2*/ 	.byte	0x01
	.zero		1


	//----- nvinfo : EIATTR_MERCURY_ISA_VERSION
	.align		4
        /*00b4*/ 	.byte	0x03, 0x5f
        /*00b6*/ 	.short	0x0101


	//----- nvinfo : EIATTR_INT_WARP_WIDE_INSTR_OFFSETS
	.align		4
        /*00b8*/ 	.byte	0x04, 0x31
        /*00ba*/ 	.short	(.L_31 - .L_30)


	//   ....[0]....
.L_30:
        /*00bc*/ 	.word	0x00000120


	//----- nvinfo : EIATTR_VRC_CTA_INIT_COUNT
	.align		4
.L_31:
        /*00c0*/ 	.byte	0x02, 0x4a
	.zero		1
	.zero		1


	//----- nvinfo : EIATTR_EXIT_INSTR_OFFSETS
	.align		4
        /*00c4*/ 	.byte	0x04, 0x1c
        /*00c6*/ 	.short	(.L_33 - .L_32)


	//   ....[0]....
.L_32:
        /*00c8*/ 	.word	0x00000130


	//   ....[1]....
        /*00cc*/ 	.word	0x00001200


	//   ....[2]....
        /*00d0*/ 	.word	0x000018e0


	//----- nvinfo : EIATTR_CRS_STACK_SIZE
	.align		4
.L_33:
        /*00d4*/ 	.byte	0x04, 0x1e
        /*00d6*/ 	.short	(.L_35 - .L_34)
.L_34:
        /*00d8*/ 	.word	0x00000000


	//----- nvinfo : EIATTR_CBANK_PARAM_SIZE
	.align		4
.L_35:
        /*00dc*/ 	.byte	0x03, 0x19
        /*00de*/ 	.short	0x0030


	//----- nvinfo : EIATTR_PARAM_CBANK
	.align		4
        /*00e0*/ 	.byte	0x04, 0x0a
        /*00e2*/ 	.short	(.L_37 - .L_36)
	.align		4
.L_36:
        /*00e4*/ 	.word	index@(.nv.constant0._Z23temperature_update16x16PfS_ffiiifff)
        /*00e8*/ 	.short	0x0380
        /*00ea*/ 	.short	0x0030


	//----- nvinfo : EIATTR_SW_WAR
	.align		4
.L_37:
        /*00ec*/ 	.byte	0x04, 0x36
        /*00ee*/ 	.short	(.L_39 - .L_38)
.L_38:
        /*00f0*/ 	.word	0x00000008
.L_39:


//--------------------- .nv.callgraph             --------------------------
	.section	.nv.callgraph,"",@"SHT_CUDA_CALLGRAPH"
	.align	4
	.sectionentsize	8
	.align		4
        /*0000*/ 	.word	0x00000000
	.align		4
        /*0004*/ 	.word	0xffffffff
	.align		4
        /*0008*/ 	.word	0x00000000
	.align		4
        /*000c*/ 	.word	0xfffffffe
	.align		4
        /*0010*/ 	.word	0x00000000
	.align		4
        /*0014*/ 	.word	0xfffffffd
	.align		4
        /*0018*/ 	.word	0x00000000
	.align		4
        /*001c*/ 	.word	0xfffffffc


//--------------------- .text._Z23temperature_update16x16PfS_ffiiifff --------------------------
	.section	.text._Z23temperature_update16x16PfS_ffiiifff,"ax",@progbits
	.align	128
        .global         _Z23temperature_update16x16PfS_ffiiifff
        .type           _Z23temperature_update16x16PfS_ffiiifff,@function
        .size           _Z23temperature_update16x16PfS_ffiiifff,(.L_x_56 - _Z23temperature_update16x16PfS_ffiiifff)
        .other          _Z23temperature_update16x16PfS_ffiiifff,@"STO_CUDA_ENTRY STV_DEFAULT"
_Z23temperature_update16x16PfS_ffiiifff:
.text._Z23temperature_update16x16PfS_ffiiifff:
[----:B------:R-:W-:Y:S01]  /*0000*/  LDC R1, c[0x0][0x37c] ;  /* 0x0000df00ff017b82 */ /* 0x000fe20000000800 */
[----:B------:R-:W0:Y:S07]  /*0010*/  S2R R21, SR_TID.X ;  /* 0x0000000000157919 */ /* 0x000e2e0000002100 */
[----:B------:R-:W0:Y:S01]  /*0020*/  S2UR UR8, SR_CTAID.X ;  /* 0x00000000000879c3 */ /* 0x000e220000002500 */
[----:B------:R-:W1:Y:S01]  /*0030*/  LDCU.64 UR14, c[0x0][0x398] ;  /* 0x00007300ff0e77ac */ /* 0x000e620008000a00 */
[----:B------:R-:W2:Y:S01]  /*0040*/  S2R R18, SR_TID.Y ;  /* 0x0000000000127919 */ /* 0x000ea20000002200 */
[----:B------:R-:W3:Y:S05]  /*0050*/  LDCU UR6, c[0x0][0x3a0] ;  /* 0x00007400ff0677ac */ /* 0x000eea0008000800 */
[----:B------:R-:W0:Y:S01]  /*0060*/  LDC R0, c[0x0][0x360] ;  /* 0x0000d800ff007b82 */ /* 0x000e220000000800 */
[----:B------:R-:W4:Y:S07]  /*0070*/  LDCU UR5, c[0x0][0x364] ;  /* 0x00006c80ff0577ac */ /* 0x000f2e0008000800 */
[----:B------:R-:W4:Y:S01]  /*0080*/  S2UR UR4, SR_CTAID.Y ;  /* 0x00000000000479c3 */ /* 0x000f220000002600 */
[----:B-1----:R-:W-:-:S02]  /*0090*/  UIADD3 UR7, UPT, UPT, UR14, -0x1, URZ ;  /* 0xffffffff0e077890 */ /* 0x002fc4000fffe0ff */
[----:B---3--:R-:W-:-:S06]  /*00a0*/  UISETP.GE.AND UP0, UPT, UR6, 0x3, UPT ;  /* 0x000000030600788c */ /* 0x008fcc000bf06270 */
[----:B------:R-:W-:Y:S01]  /*00b0*/  PLOP3.LUT P1, PT, PT, PT, UP0, 0x80, 0x8 ;  /* 0x000000000008781c */ /* 0x000fe20003f2f008 */
[----:B0-----:R-:W-:-:S05]  /*00c0*/  IMAD R11, R0, UR8, R21 ;  /* 0x00000008000b7c24 */ /* 0x001fca000f8e0215 */
[----:B------:R-:W-:Y:S01]  /*00d0*/  ISETP.GE.AND P0, PT, R11, UR7, PT ;  /* 0x000000070b007c0c */ /* 0x000fe2000bf06270 */
[----:B----4-:R-:W-:-:S03]  /*00e0*/  UIMAD UR4, UR4, UR5, URZ ;  /* 0x00000005040472a4 */ /* 0x010fc6000f8e02ff */
[----:B------:R-:W-:-:S03]  /*00f0*/  ISETP.LT.OR P0, PT, R11, 0x1, P0 ;  /* 0x000000010b00780c */ /* 0x000fc60000701670 */
[----:B--2---:R-:W-:-:S04]  /*0100*/  IADD3 R0, PT, PT, R18, UR4, RZ ;  /* 0x0000000412007c10 */ /* 0x004fc8000fffe0ff */
[----:B------:R-:W-:-:S13]  /*0110*/  ISETP.EQ.OR P0, PT, R0, RZ, P0 ;  /* 0x000000ff0000720c */ /* 0x000fda0000702670 */
[----:B------:R-:W-:Y:S01]  /*0120*/  VOTEU.ALL UP0, P0 ;  /* 0x0000000000ff7886 */ /* 0x000fe20000000000 */
[----:B------:R-:W-:Y:S05]  /*0130*/  @!P1 EXIT ;  /* 0x000000000000994d */ /* 0x000fea0003800000 */
[----:B------:R-:W0:Y:S01]  /*0140*/  LDC.64 R2, c[0x0][0x380] ;  /* 0x0000e000ff027b82 */ /* 0x000e220000000a00 */
[----:B------:R-:W1:Y:S01]  /*0150*/  LDCU.64 UR12, c[0x0][0x358] ;  /* 0x00006b00ff0c77ac */ /* 0x000e620008000a00 */
[----:B------:R-:W-:Y:S01]  /*0160*/  IMAD R16, R0, UR14, R11 ;  /* 0x0000000e00107c24 */ /* 0x000fe2000f8e020b */
[----:B------:R-:W-:Y:S01]  /*0170*/  UIMAD UR5, UR15, UR14, URZ ;  /* 0x0000000e0f0572a4 */ /* 0x000fe2000f8e02ff */
[----:B------:R-:W2:Y:S04]  /*0180*/  S2R R7, SR_CgaCtaId ;  /* 0x0000000000077919 */ /* 0x000ea80000008800 */
[----:B------:R-:W3:Y:S01]  /*0190*/  LDC.64 R14, c[0x0][0x3a8] ;  /* 0x0000ea00ff0e7b82 */ /* 0x000ee20000000a00 */
[----:B------:R-:W-:-:S07]  /*01a0*/  MOV R5, UR5 ;  /* 0x0000000500057c02 */ /* 0x000fce0008000f00 */
[----:B------:R-:W4:Y:S01]  /*01b0*/  LDC R8, c[0x0][0x3a4] ;  /* 0x0000e900ff087b82 */ /* 0x000f220000000800 */
[----:B0-----:R-:W-:-:S07]  /*01c0*/  IMAD.WIDE R2, R16, 0x4, R2 ;  /* 0x0000000410027825 */ /* 0x001fce00078e0202 */
[----:B------:R-:W0:Y:S01]  /*01d0*/  LDC.64 R12, c[0x0][0x390] ;  /* 0x0000e400ff0c7b82 */ /* 0x000e220000000a00 */
[----:B-1----:R1:W5:Y:S01]  /*01e0*/  LDG.E R9, desc[UR12][R2.64] ;  /* 0x0000000c02097981 */ /* 0x002362000c1e1900 */
[----:B------:R-:W-:-:S05]  /*01f0*/  IMAD.WIDE R4, R5, 0x4, R2 ;  /* 0x0000000405047825 */ /* 0x000fca00078e0202 */
[----:B------:R1:W5:Y:S01]  /*0200*/  LDG.E R25, desc[UR12][R4.64] ;  /* 0x0000000c04197981 */ /* 0x000362000c1e1900 */
[----:B------:R-:W-:Y:S01]  /*0210*/  MOV R6, 0x400 ;  /* 0x0000040000067802 */ /* 0x000fe20000000f00 */
[----:B---3--:R-:W-:Y:S01]  /*0220*/  FMUL R15, R15, R15 ;  /* 0x0000000f0f0f7220 */ /* 0x008fe20000400000 */
[----:B------:R-:W-:Y:S01]  /*0230*/  @!UP0 UIADD3 UR7, UPT, UPT, UR15, -0x1, URZ ;  /* 0xffffffff0f078890 */ /* 0x000fe2000fffe0ff */
[----:B------:R-:W-:Y:S01]  /*0240*/  FMUL R14, R14, R14 ;  /* 0x0000000e0e0e7220 */ /* 0x000fe20000400000 */
[----:B------:R-:W-:Y:S01]  /*0250*/  UISETP.NE.AND UP0, UPT, UR6, 0x3, UPT ;  /* 0x000000030600788c */ /* 0x000fe2000bf05270 */
[----:B--2---:R-:W-:Y:S02]  /*0260*/  LEA R6, R7, R6, 0x18 ;  /* 0x0000000607067211 */ /* 0x004fe400078ec0ff */
[----:B------:R-:W-:Y:S01]  /*0270*/  R2UR UR10, R15 ;  /* 0x000000000f0a72ca */ /* 0x000fe200000e0000 */
[----:B----4-:R-:W-:Y:S01]  /*0280*/  FMUL R8, R8, R8 ;  /* 0x0000000808087220 */ /* 0x010fe20000400000 */
[----:B------:R-:W-:Y:S01]  /*0290*/  R2UR UR9, R14 ;  /* 0x000000000e0972ca */ /* 0x000fe200000e0000 */
[----:B------:R-:W-:Y:S01]  /*02a0*/  IMAD R14, R18, 0x48, R6 ;  /* 0x00000048120e7824 */ /* 0x000fe200078e0206 */
[----:B------:R-:W-:-:S02]  /*02b0*/  ISETP.LT.AND P0, PT, R0, UR7, !P0 ;  /* 0x0000000700007c0c */ /* 0x000fc4000c701270 */
[----:B------:R-:W-:Y:S01]  /*02c0*/  R2UR UR8, R8 ;  /* 0x00000000080872ca */ /* 0x000fe200000e0000 */
[----:B0-----:R-:W-:Y:S01]  /*02d0*/  FMUL R8, R12, R13 ;  /* 0x0000000d0c087220 */ /* 0x001fe20000400000 */
[----:B------:R-:W-:Y:S01]  /*02e0*/  IADD3 R19, PT, PT, R16, UR5, RZ ;  /* 0x0000000510137c10 */ /* 0x000fe2000fffe0ff */
[C---:B------:R-:W-:Y:S01]  /*02f0*/  IMAD R12, R21.reuse, 0x4, R6 ;  /* 0x00000004150c7824 */ /* 0x040fe200078e0206 */
[----:B------:R-:W-:Y:S01]  /*0300*/  LEA R10, R21, R14, 0x2 ;  /* 0x0000000e150a7211 */ /* 0x000fe200078e10ff */
[----:B-1----:R-:W-:Y:S10]  /*0310*/  BRA.U !UP0, `(.L_x_0) ;  /* 0x0000000d08ac7547 */ /* 0x002ff4000b800000 */
[----:B------:R-:W0:Y:S01]  /*0320*/  LDC.64 R4, c[0x0][0x380] ;  /* 0x0000e000ff047b82 */ /* 0x000e220000000a00 */
[----:B------:R-:W-:Y:S01]  /*0330*/  MOV R3, UR15 ;  /* 0x0000000f00037c02 */ /* 0x000fe20008000f00 */
[----:B-----5:R-:W-:Y:S01]  /*0340*/  IMAD.MOV.U32 R23, RZ, RZ, R25 ;  /* 0x000000ffff177224 */ /* 0x020fe200078e0019 */
[----:B------:R-:W-:Y:S02]  /*0350*/  MOV R7, UR14 ;  /* 0x0000000e00077c02 */ /* 0x000fe40008000f00 */
[C---:B------:R-:W-:Y:S01]  /*0360*/  IADD3 R2, PT, PT, R3.reuse, UR4, R18 ;  /* 0x0000000403027c10 */ /* 0x040fe2000fffe012 */
[----:B------:R-:W-:Y:S01]  /*0370*/  IMAD R0, R3, 0x2, R0 ;  /* 0x0000000203007824 */ /* 0x000fe200078e0200 */
[----:B------:R-:W-:Y:S01]  /*0380*/  ULOP3.LUT UR4, UR6, 0x7ffffffe, URZ, 0xc0, !UPT ;  /* 0x7ffffffe06047892 */ /* 0x000fe2000f8ec0ff */
[----:B------:R-:W-:Y:S02]  /*0390*/  MOV R22, R9 ;  /* 0x0000000900167202 */ /* 0x000fe40000000f00 */
[C---:B------:R-:W-:Y:S01]  /*03a0*/  IMAD R6, R2.reuse, UR14, R7 ;  /* 0x0000000e02067c24 */ /* 0x040fe2000f8e0207 */
[----:B------:R-:W-:Y:S01]  /*03b0*/  IADD3 R20, PT, PT, R2, -0x1, RZ ;  /* 0xffffffff02147810 */ /* 0x000fe20007ffe0ff */
[C-C-:B------:R-:W-:Y:S01]  /*03c0*/  IMAD R17, R0.reuse, UR14, R11.reuse ;  /* 0x0000000e00117c24 */ /* 0x140fe2000f8e020b */
[----:B------:R-:W-:Y:S01]  /*03d0*/  IADD3 R2, PT, PT, R0, -0x1, RZ ;  /* 0xffffffff00027810 */ /* 0x000fe20007ffe0ff */
[----:B------:R-:W-:Y:S01]  /*03e0*/  UIADD3 UR4, UPT, UPT, -UR4, URZ, URZ ;  /* 0x000000ff04047290 */ /* 0x000fe2000fffe1ff */
[----:B------:R-:W-:Y:S01]  /*03f0*/  IADD3 R15, PT, PT, R11, R6, RZ ;  /* 0x000000060b0f7210 */ /* 0x000fe20007ffe0ff */
[----:B------:R-:W-:-:S02]  /*0400*/  IMAD R13, R20, UR14, R11 ;  /* 0x0000000e140d7c24 */ /* 0x000fc4000f8e020b */
[----:B------:R-:W-:-:S08]  /*0410*/  IMAD R11, R2, UR14, R11 ;  /* 0x0000000e020b7c24 */ /* 0x000fd0000f8e020b */
.L_x_29:
[----:B0--3--:R-:W-:Y:S01]  /*0420*/  IMAD.WIDE R6, R17, 0x4, R4 ;  /* 0x0000000411067825 */ /* 0x009fe200078e0204 */
[----:B------:R-:W-:Y:S04]  /*0430*/  BSSY.RECONVERGENT B0, `(.L_x_1) ;  /* 0x000001c000007945 */ /* 0x000fe80003800200 */
[----:B----4-:R0:W5:Y:S01]  /*0440*/  LDG.E R9, desc[UR12][R6.64] ;  /* 0x0000000c06097981 */ /* 0x010162000c1e1900 */
[----:B------:R-:W-:Y:S06]  /*0450*/  BAR.SYNC.DEFER_BLOCKING 0x0 ;  /* 0x0000000000007b1d */ /* 0x000fec0000010000 */
[----:B------:R-:W-:Y:S05]  /*0460*/  @!P0 BRA `(.L_x_2) ;  /* 0x0000000000608947 */ /* 0x000fea0003800000 */
[----:B------:R-:W-:Y:S01]  /*0470*/  ISETP.NE.AND P1, PT, R21, 0xf, PT ;  /* 0x0000000f1500780c */ /* 0x000fe20003f25270 */
[----:B------:R-:W-:-:S12]  /*0480*/  BSSY.RECONVERGENT B1, `(.L_x_3) ;  /* 0x000000b000017945 */ /* 0x000fd80003800200 */
[----:B------:R-:W-:Y:S05]  /*0490*/  @!P1 BRA `(.L_x_4) ;  /* 0x0000000000189947 */ /* 0x000fea0003800000 */
[----:B------:R-:W-:-:S13]  /*04a0*/  ISETP.NE.AND P1, PT, R21, RZ, PT ;  /* 0x000000ff1500720c */ /* 0x000fda0003f25270 */
[----:B------:R-:W-:Y:S05]  /*04b0*/  @P1 BRA `(.L_x_5) ;  /* 0x00000000001c1947 */ /* 0x000fea0003800000 */
[----:B------:R-:W-:-:S06]  /*04c0*/  IMAD.WIDE R2, R19, 0x4, R4 ;  /* 0x0000000413027825 */ /* 0x000fcc00078e0204 */
[----:B------:R-:W2:Y:S04]  /*04d0*/  LDG.E R3, desc[UR12][R2.64+-0x4] ;  /* 0xfffffc0c02037981 */ /* 0x000ea8000c1e1900 */
[----:B--2---:R2:W-:Y:S01]  /*04e0*/  STS [R14+0x48], R3 ;  /* 0x000048030e007388 */ /* 0x0045e20000000800 */
[----:B------:R-:W-:Y:S05]  /*04f0*/  BRA `(.L_x_5) ;  /* 0x00000000000c7947 */ /* 0x000fea0003800000 */
.L_x_4:
[----:B------:R-:W-:-:S06]  /*0500*/  IMAD.WIDE R2, R19, 0x4, R4 ;  /* 0x0000000413027825 */ /* 0x000fcc00078e0204 */
[----:B------:R-:W2:Y:S04]  /*0510*/  LDG.E R3, desc[UR12][R2.64+0x4] ;  /* 0x0000040c02037981 */ /* 0x000ea8000c1e1900 */
[----:B--2---:R1:W-:Y:S02]  /*0520*/  STS [R14+0x8c], R3 ;  /* 0x00008c030e007388 */ /* 0x0043e40000000800 */
.L_x_5:
[----:B------:R-:W-:Y:S05]  /*0530*/  BSYNC.RECONVERGENT B1 ;  /* 0x0000000000017941 */ /* 0x000fea0003800200 */
.L_x_3:
[----:B------:R-:W-:-:S13]  /*0540*/  ISETP.NE.AND P1, PT, R18, 0xf, PT ;  /* 0x0000000f1200780c */ /* 0x000fda0003f25270 */
[----:B------:R-:W-:Y:S05]  /*0550*/  @!P1 BRA `(.L_x_6) ;  /* 0x0000000000189947 */ /* 0x000fea0003800000 */
[----:B------:R-:W-:-:S13]  /*0560*/  ISETP.NE.AND P1, PT, R18, RZ, PT ;  /* 0x000000ff1200720c */ /* 0x000fda0003f25270 */
[----:B------:R-:W-:Y:S05]  /*0570*/  @P1 BRA `(.L_x_2) ;  /* 0x00000000001c1947 */ /* 0x000fea0003800000 */
[----:B-12---:R-:W-:-:S06]  /*0580*/  IMAD.WIDE R2, R13, 0x4, R4 ;  /* 0x000000040d027825 */ /* 0x006fcc00078e0204 */
[----:B------:R-:W2:Y:S04]  /*0590*/  LDG.E R3, desc[UR12][R2.64] ;  /* 0x0000000c02037981 */ /* 0x000ea8000c1e1900 */
[----:B--2---:R3:W-:Y:S01]  /*05a0*/  STS [R12+0x4], R3 ;  /* 0x000004030c007388 */ /* 0x0047e20000000800 */
[----:B------:R-:W-:Y:S05]  /*05b0*/  BRA `(.L_x_2) ;  /* 0x00000000000c7947 */ /* 0x000fea0003800000 */
.L_x_6:
[----:B-12---:R-:W-:-:S06]  /*05c0*/  IMAD.WIDE R2, R15, 0x4, R4 ;  /* 0x000000040f027825 */ /* 0x006fcc00078e0204 */
[----:B------:R-:W2:Y:S04]  /*05d0*/  LDG.E R3, desc[UR12][R2.64] ;  /* 0x0000000c02037981 */ /* 0x000ea8000c1e1900 */
[----:B--2---:R4:W-:Y:S02]  /*05e0*/  STS [R12+0x4cc], R3 ;  /* 0x0004cc030c007388 */ /* 0x0049e40000000800 */
.L_x_2:
[----:B------:R-:W-:Y:S05]  /*05f0*/  BSYNC.RECONVERGENT B0 ;  /* 0x0000000000007941 */ /* 0x000fea0003800200 */
.L_x_1:
[----:B------:R-:W-:Y:S06]  /*0600*/  BAR.SYNC.DEFER_BLOCKING 0x0 ;  /* 0x0000000000007b1d */ /* 0x000fec0000010000 */
[----:B------:R-:W-:Y:S01]  /*0610*/  BSSY.RECONVERGENT B2, `(.L_x_7) ;  /* 0x0000044000027945 */ /* 0x000fe20003800200 */
[----:B------:R0:W-:Y:S01]  /*0620*/  STS [R10+0x4c], R23 ;  /* 0x00004c170a007388 */ /* 0x0001e20000000800 */
[----:B------:R-:W-:Y:S06]  /*0630*/  BAR.SYNC.DEFER_BLOCKING 0x0 ;  /* 0x0000000000007b1d */ /* 0x000fec0000010000 */
[----:B------:R-:W-:Y:S05]  /*0640*/  @!P0 BRA `(.L_x_8) ;  /* 0x0000000400008947 */ /* 0x000fea0003800000 */
[----:B------:R-:W0:Y:S01]  /*0650*/  LDS R25, [R10+0x4c] ;  /* 0x00004c000a197984 */ /* 0x000e220000000800 */
[----:B------:R-:W1:Y:S01]  /*0660*/  MUFU.RCP R2, UR8 ;  /* 0x0000000800027d08 */ /* 0x000e620008001000 */
[----:B------:R-:W-:Y:S01]  /*0670*/  MOV R27, UR8 ;  /* 0x00000008001b7c02 */ /* 0x000fe20008000f00 */
[----:B------:R-:W-:Y:S01]  /*0680*/  BSSY.RECONVERGENT B3, `(.L_x_9) ;  /* 0x0000011000037945 */ /* 0x000fe20003800200 */
[----:B------:R-:W0:Y:S04]  /*0690*/  LDS R0, [R10+0x48] ;  /* 0x000048000a007984 */ /* 0x000e280000000800 */
[----:B-1234-:R-:W1:Y:S01]  /*06a0*/  LDS R3, [R10+0x50] ;  /* 0x000050000a037984 */ /* 0x01ee620000000800 */
[----:B------:R-:W-:-:S04]  /*06b0*/  FFMA R27, R2, -R27, 1 ;  /* 0x3f800000021b7423 */ /* 0x000fc8000000081b */
[----:B------:R-:W-:Y:S01]  /*06c0*/  FFMA R2, R2, R27, R2 ;  /* 0x0000001b02027223 */ /* 0x000fe20000000002 */
[----:B0-----:R-:W-:-:S04]  /*06d0*/  FADD R25, R25, R25 ;  /* 0x0000001919197221 */ /* 0x001fc80000000000 */
[----:B------:R-:W-:-:S04]  /*06e0*/  FADD R0, R0, -R25 ;  /* 0x8000001900007221 */ /* 0x000fc80000000000 */
[----:B-1----:R-:W-:-:S04]  /*06f0*/  FADD R3, R0, R3 ;  /* 0x0000000300037221 */ /* 0x002fc80000000000 */
[----:B------:R-:W0:Y:S01]  /*0700*/  FCHK P1, R3, UR8 ;  /* 0x0000000803007d02 */ /* 0x000e220008020000 */
[----:B------:R-:W-:-:S04]  /*0710*/  FFMA R20, R3, R2, RZ ;  /* 0x0000000203147223 */ /* 0x000fc800000000ff */
[----:B------:R-:W-:-:S04]  /*0720*/  FFMA R27, R20, -UR8, R3 ;  /* 0x80000008141b7c23 */ /* 0x000fc80008000003 */
[----:B------:R-:W-:Y:S01]  /*0730*/  FFMA R20, R2, R27, R20 ;  /* 0x0000001b02147223 */ /* 0x000fe20000000014 */
[----:B0-----:R-:W-:Y:S06]  /*0740*/  @!P1 BRA `(.L_x_10) ;  /* 0x0000000000109947 */ /* 0x001fec0003800000 */
[----:B------:R-:W-:Y:S02]  /*0750*/  MOV R0, UR8 ;  /* 0x0000000800007c02 */ /* 0x000fe40008000f00 */
[----:B------:R-:W-:-:S07]  /*0760*/  MOV R2, 0x780 ;  /* 0x0000078000027802 */ /* 0x000fce0000000f00 */
[----:B-----5:R-:W-:Y:S05]  /*0770*/  CALL.REL.NOINC `($__internal_0_$__cuda_sm3x_div_rn_noftz_f32_slowpath) ;  /* 0x00000010005c7944 */ /* 0x020fea0003c00000 */
[----:B------:R-:W-:-:S07]  /*0780*/  IMAD.MOV.U32 R20, RZ, RZ, R29 ;  /* 0x000000ffff147224 */ /* 0x000fce00078e001d */
.L_x_10:
[----:B------:R-:W-:Y:S05]  /*0790*/  BSYNC.RECONVERGENT B3 ;  /* 0x0000000000037941 */ /* 0x000fea0003800200 */
.L_x_9:
[----:B------:R-:W0:Y:S01]  /*07a0*/  LDS R0, [R10+0x4] ;  /* 0x000004000a007984 */ /* 0x000e220000000800 */
[----:B------:R-:W1:Y:S01]  /*07b0*/  MUFU.RCP R2, UR9 ;  /* 0x0000000900027d08 */ /* 0x000e620008001000 */
[----:B------:R-:W-:Y:S01]  /*07c0*/  MOV R27, UR9 ;  /* 0x00000009001b7c02 */ /* 0x000fe20008000f00 */
[----:B------:R-:W-:Y:S01]  /*07d0*/  BSSY.RECONVERGENT B3, `(.L_x_11) ;  /* 0x000000f000037945 */ /* 0x000fe20003800200 */
[----:B------:R-:W2:Y:S01]  /*07e0*/  LDS R3, [R10+0x94] ;  /* 0x000094000a037984 */ /* 0x000ea20000000800 */
[----:B0-----:R-:W-:Y:S02]  /*07f0*/  FADD R0, -R25, R0 ;  /* 0x0000000019007221 */ /* 0x001fe40000000100 */
[----:B-1----:R-:W-:Y:S02]  /*0800*/  FFMA R25, R2, -R27, 1 ;  /* 0x3f80000002197423 */ /* 0x002fe4000000081b */
[----:B--2---:R-:W-:Y:S02]  /*0810*/  FADD R3, R0, R3 ;  /* 0x0000000300037221 */ /* 0x004fe40000000000 */
[----:B------:R-:W-:-:S02]  /*0820*/  FFMA R2, R2, R25, R2 ;  /* 0x0000001902027223 */ /* 0x000fc40000000002 */
[----:B------:R-:W0:Y:S02]  /*0830*/  FCHK P1, R3, UR9 ;  /* 0x0000000903007d02 */ /* 0x000e240008020000 */
[----:B------:R-:W-:-:S04]  /*0840*/  FFMA R0, R3, R2, RZ ;  /* 0x0000000203007223 */ /* 0x000fc800000000ff */
[----:B------:R-:W-:-:S04]  /*0850*/  FFMA R25, R0, -UR9, R3 ;  /* 0x8000000900197c23 */ /* 0x000fc80008000003 */
[----:B------:R-:W-:Y:S01]  /*0860*/  FFMA R25, R2, R25, R0 ;  /* 0x0000001902197223 */ /* 0x000fe20000000000 */
[----:B0-----:R-:W-:Y:S06]  /*0870*/  @!P1 BRA `(.L_x_12) ;  /* 0x0000000000109947 */ /* 0x001fec0003800000 */
[----:B------:R-:W-:Y:S02]  /*0880*/  MOV R0, UR9 ;  /* 0x0000000900007c02 */ /* 0x000fe40008000f00 */
[----:B------:R-:W-:-:S07]  /*0890*/  MOV R2, 0x8b0 ;  /* 0x000008b000027802 */ /* 0x000fce0000000f00 */
[----:B-----5:R-:W-:Y:S05]  /*08a0*/  CALL.REL.NOINC `($__internal_0_$__cuda_sm3x_div_rn_noftz_f32_slowpath) ;  /* 0x0000001000107944 */ /* 0x020fea0003c00000 */
[----:B------:R-:W-:-:S07]  /*08b0*/  MOV R25, R29 ;  /* 0x0000001d00197202 */ /* 0x000fce0000000f00 */
.L_x_12:
[----:B------:R-:W-:Y:S05]  /*08c0*/  BSYNC.RECONVERGENT B3 ;  /* 0x0000000000037941 */ /* 0x000fea0003800200 */
.L_x_11:
[----:B------:R-:W0:Y:S01]  /*08d0*/  MUFU.RCP R2, UR10 ;  /* 0x0000000a00027d08 */ /* 0x000e220008001000 */
[----:B------:R-:W-:Y:S01]  /*08e0*/  FADD R3, R23, R23 ;  /* 0x0000001717037221 */ /* 0x000fe20000000000 */
[----:B------:R-:W-:Y:S01]  /*08f0*/  IMAD.U32 R27, RZ, RZ, UR10 ;  /* 0x0000000aff1b7e24 */ /* 0x000fe2000f8e00ff */
[----:B------:R-:W-:Y:S01]  /*0900*/  BSSY.RECONVERGENT B3, `(.L_x_13) ;  /* 0x000000f000037945 */ /* 0x000fe20003800200 */
[----:B------:R-:W-:Y:S01]  /*0910*/  FADD R20, R25, R20 ;  /* 0x0000001419147221 */ /* 0x000fe20000000000 */
[----:B------:R-:W-:-:S04]  /*0920*/  FADD R0, -R3, R22 ;  /* 0x0000001603007221 */ /* 0x000fc80000000100 */
[----:B-----5:R-:W-:-:S04]  /*0930*/  FADD R3, R9, R0 ;  /* 0x0000000009037221 */ /* 0x020fc80000000000 */
[----:B------:R-:W1:Y:S01]  /*0940*/  FCHK P1, R3, UR10 ;  /* 0x0000000a03007d02 */ /* 0x000e620008020000 */
[----:B0-----:R-:W-:-:S04]  /*0950*/  FFMA R27, R2, -R27, 1 ;  /* 0x3f800000021b7423 */ /* 0x001fc8000000081b */
[----:B------:R-:W-:-:S04]  /*0960*/  FFMA R2, R2, R27, R2 ;  /* 0x0000001b02027223 */ /* 0x000fc80000000002 */
[----:B------:R-:W-:-:S04]  /*0970*/  FFMA R0, R3, R2, RZ ;  /* 0x0000000203007223 */ /* 0x000fc800000000ff */
[----:B------:R-:W-:-:S04]  /*0980*/  FFMA R27, R0, -UR10, R3 ;  /* 0x8000000a001b7c23 */ /* 0x000fc80008000003 */
[----:B------:R-:W-:Y:S01]  /*0990*/  FFMA R27, R2, R27, R0 ;  /* 0x0000001b021b7223 */ /* 0x000fe20000000000 */
[----:B-1----:R-:W-:Y:S06]  /*09a0*/  @!P1 BRA `(.L_x_14) ;  /* 0x0000000000109947 */ /* 0x002fec0003800000 */
[----:B------:R-:W-:Y:S02]  /*09b0*/  MOV R0, UR10 ;  /* 0x0000000a00007c02 */ /* 0x000fe40008000f00 */
[----:B------:R-:W-:-:S07]  /*09c0*/  MOV R2, 0x9e0 ;  /* 0x000009e000027802 */ /* 0x000fce0000000f00 */
[----:B------:R-:W-:Y:S05]  /*09d0*/  CALL.REL.NOINC `($__internal_0_$__cuda_sm3x_div_rn_noftz_f32_slowpath) ;  /* 0x0000000c00c47944 */ /* 0x000fea0003c00000 */
[----:B------:R-:W-:-:S07]  /*09e0*/  MOV R27, R29 ;  /* 0x0000001d001b7202 */ /* 0x000fce0000000f00 */
.L_x_14:
[----:B------:R-:W-:Y:S05]  /*09f0*/  BSYNC.RECONVERGENT B3 ;  /* 0x0000000000037941 */ /* 0x000fea0003800200 */
.L_x_13:
[----:B------:R-:W0:Y:S01]  /*0a00*/  LDC.64 R2, c[0x0][0x388] ;  /* 0x0000e200ff027b82 */ /* 0x000e220000000a00 */
[----:B------:R-:W-:-:S04]  /*0a10*/  FADD R20, R20, R27 ;  /* 0x0000001b14147221 */ /* 0x000fc80000000000 */
[----:B------:R-:W-:Y:S01]  /*0a20*/  FFMA R25, R8, R20, R23 ;  /* 0x0000001408197223 */ /* 0x000fe20000000017 */
[----:B0-----:R-:W-:-:S05]  /*0a30*/  IMAD.WIDE R2, R19, 0x4, R2 ;  /* 0x0000000413027825 */ /* 0x001fca00078e0202 */
[----:B------:R0:W-:Y:S02]  /*0a40*/  STG.E desc[UR12][R2.64], R25 ;  /* 0x0000001902007986 */ /* 0x0001e4000c10190c */
.L_x_8:
[----:B------:R-:W-:Y:S05]  /*0a50*/  BSYNC.RECONVERGENT B2 ;  /* 0x0000000000027941 */ /* 0x000fea0003800200 */
.L_x_7:
[----:B------:R-:W-:Y:S01]  /*0a60*/  BAR.SYNC.DEFER_BLOCKING 0x0 ;  /* 0x0000000000007b1d */ /* 0x000fe20000010000 */
[----:B01234-:R-:W-:Y:S01]  /*0a70*/  MOV R3, UR5 ;  /* 0x0000000500037c02 */ /* 0x01ffe20008000f00 */
[----:B------:R-:W-:-:S04]  /*0a80*/  IMAD.U32 R0, RZ, RZ, UR5 ;  /* 0x00000005ff007e24 */ /* 0x000fc8000f8e00ff */
[----:B------:R-:W-:Y:S01]  /*0a90*/  IMAD.WIDE R2, R3, 0x4, R6 ;  /* 0x0000000403027825 */ /* 0x000fe200078e0206 */
[----:B------:R-:W-:Y:S01]  /*0aa0*/  BSSY.RECONVERGENT B0, `(.L_x_15) ;  /* 0x000001c000007945 */ /* 0x000fe20003800200 */
[----:B------:R-:W-:-:S03]  /*0ab0*/  IADD3 R19, PT, PT, R0, UR5, R19 ;  /* 0x0000000500137c10 */ /* 0x000fc6000fffe013 */
[----:B------:R0:W5:Y:S01]  /*0ac0*/  LDG.E R25, desc[UR12][R2.64] ;  /* 0x0000000c02197981 */ /* 0x000162000c1e1900 */
[----:B------:R-:W-:Y:S06]  /*0ad0*/  BAR.SYNC.DEFER_BLOCKING 0x0 ;  /* 0x0000000000007b1d */ /* 0x000fec0000010000 */
[----:B------:R-:W-:Y:S05]  /*0ae0*/  @!P0 BRA `(.L_x_16) ;  /* 0x00000000005c8947 */ /* 0x000fea0003800000 */
[----:B------:R-:W-:Y:S01]  /*0af0*/  ISETP.NE.AND P1, PT, R21, RZ, PT ;  /* 0x000000ff1500720c */ /* 0x000fe20003f25270 */
[----:B------:R-:W-:-:S12]  /*0b00*/  BSSY.RECONVERGENT B1, `(.L_x_17) ;  /* 0x0000009000017945 */ /* 0x000fd80003800200 */
[----:B------:R-:W-:Y:S05]  /*0b10*/  @!P1 BRA `(.L_x_18) ;  /* 0x0000000000149947 */ /* 0x000fea0003800000 */
[----:B------:R-:W-:-:S13]  /*0b20*/  ISETP.NE.AND P1, PT, R21, 0xf, PT ;  /* 0x0000000f1500780c */ /* 0x000fda0003f25270 */
[----:B------:R-:W-:Y:S05]  /*0b30*/  @P1 BRA `(.L_x_19) ;  /* 0x0000000000141947 */ /* 0x000fea0003800000 */
[----:B0-----:R-:W2:Y:S04]  /*0b40*/  LDG.E R3, desc[UR12][R6.64+0x4] ;  /* 0x0000040c06037981 */ /* 0x001ea8000c1e1900 */
[----:B--2---:R1:W-:Y:S01]  /*0b50*/  STS [R14+0x8c], R3 ;  /* 0x00008c030e007388 */ /* 0x0043e20000000800 */
[----:B------:R-:W-:Y:S05]  /*0b60*/  BRA `(.L_x_19) ;  /* 0x0000000000087947 */ /* 0x000fea0003800000 */
.L_x_18:
[----:B0-----:R-:W2:Y:S04]  /*0b70*/  LDG.E R3, desc[UR12][R6.64+-0x4] ;  /* 0xfffffc0c06037981 */ /* 0x001ea8000c1e1900 */
[----:B--2---:R2:W-:Y:S02]  /*0b80*/  STS [R14+0x48], R3 ;  /* 0x000048030e007388 */ /* 0x0045e40000000800 */
.L_x_19:
[----:B------:R-:W-:Y:S05]  /*0b90*/  BSYNC.RECONVERGENT B1 ;  /* 0x0000000000017941 */ /* 0x000fea0003800200 */
.L_x_17:
[----:B------:R-:W-:-:S13]  /*0ba0*/  ISETP.NE.AND P1, PT, R18, RZ, PT ;  /* 0x000000ff1200720c */ /* 0x000fda0003f25270 */
[----:B------:R-:W-:Y:S05]  /*0bb0*/  @!P1 BRA `(.L_x_20) ;  /* 0x00000000001c9947 */ /* 0x000fea0003800000 */
[----:B------:R-:W-:-:S13]  /*0bc0*/  ISETP.NE.AND P1, PT, R18, 0xf, PT ;  /* 0x0000000f1200780c */ /* 0x000fda0003f25270 */
[----:B------:R-:W-:Y:S05]  /*0bd0*/  @P1 BRA `(.L_x_16) ;  /* 0x0000000000201947 */ /* 0x000fea0003800000 */
[----:B012---:R-:W0:Y:S02]  /*0be0*/  LDC R3, c[0x0][0x398] ;  /* 0x0000e600ff037b82 */ /* 0x007e240000000800 */
[----:B0-----:R-:W-:-:S06]  /*0bf0*/  IMAD.WIDE R6, R3, 0x4, R6 ;  /* 0x0000000403067825 */ /* 0x001fcc00078e0206 */
[----:B------:R-:W2:Y:S04]  /*0c00*/  LDG.E R7, desc[UR12][R6.64] ;  /* 0x0000000c06077981 */ /* 0x000ea8000c1e1900 */
[----:B--2---:R3:W-:Y:S01]  /*0c10*/  STS [R12+0x4cc], R7 ;  /* 0x0004cc070c007388 */ /* 0x0047e20000000800 */
[----:B------:R-:W-:Y:S05]  /*0c20*/  BRA `(.L_x_16) ;  /* 0x00000000000c7947 */ /* 0x000fea0003800000 */
.L_x_20:
[----:B012---:R-:W-:-:S06]  /*0c30*/  IMAD.WIDE R2, R11, 0x4, R4 ;  /* 0x000000040b027825 */ /* 0x007fcc00078e0204 */
[----:B------:R-:W2:Y:S04]  /*0c40*/  LDG.E R3, desc[UR12][R2.64] ;  /* 0x0000000c02037981 */ /* 0x000ea8000c1e1900 */
[----:B--2---:R1:W-:Y:S02]  /*0c50*/  STS [R12+0x4], R3 ;  /* 0x000004030c007388 */ /* 0x0043e40000000800 */
.L_x_16:
[----:B------:R-:W-:Y:S05]  /*0c60*/  BSYNC.RECONVERGENT B0 ;  /* 0x0000000000007941 */ /* 0x000fea0003800200 */
.L_x_15:
[----:B------:R-:W-:Y:S06]  /*0c70*/  BAR.SYNC.DEFER_BLOCKING 0x0 ;  /* 0x0000000000007b1d */ /* 0x000fec0000010000 */
[----:B------:R-:W-:Y:S01]  /*0c80*/  BSSY.RECONVERGENT B2, `(.L_x_21) ;  /* 0x0000045000027945 */ /* 0x000fe20003800200 */
[----:B-----5:R4:W-:Y:S01]  /*0c90*/  STS [R10+0x4c], R9 ;  /* 0x00004c090a007388 */ /* 0x0209e20000000800 */
[----:B------:R-:W-:Y:S06]  /*0ca0*/  BAR.SYNC.DEFER_BLOCKING 0x0 ;  /* 0x0000000000007b1d */ /* 0x000fec0000010000 */
[----:B------:R-:W-:Y:S05]  /*0cb0*/  @!P0 BRA `(.L_x_22) ;  /* 0x0000000400048947 */ /* 0x000fea0003800000 */
[----:B---3--:R-:W3:Y:S01]  /*0cc0*/  LDS R7, [R10+0x4c] ;  /* 0x00004c000a077984 */ /* 0x008ee20000000800 */
[----:B0-----:R-:W0:Y:S01]  /*0cd0*/  MUFU.RCP R2, UR8 ;  /* 0x0000000800027d08 */ /* 0x001e220008001000 */
[----:B------:R-:W-:Y:S01]  /*0ce0*/  MOV R27, UR8 ;  /* 0x00000008001b7c02 */ /* 0x000fe20008000f00 */
[----:B------:R-:W-:Y:S01]  /*0cf0*/  BSSY.RECONVERGENT B3, `(.L_x_23) ;  /* 0x0000011000037945 */ /* 0x000fe20003800200 */
[----:B------:R-:W5:Y:S04]  /*0d00*/  LDS R0, [R10+0x48] ;  /* 0x000048000a007984 */ /* 0x000f680000000800 */
[----:B-12---:R-:W1:Y:S01]  /*0d10*/  LDS R3, [R10+0x50] ;  /* 0x000050000a037984 */ /* 0x006e620000000800 */
[----:B0-----:R-:W-:Y:S01]  /*0d20*/  FFMA R27, R2, -R27, 1 ;  /* 0x3f800000021b7423 */ /* 0x001fe2000000081b */
[----:B---3--:R-:W-:-:S04]  /*0d30*/  FADD R7, R7, R7 ;  /* 0x0000000707077221 */ /* 0x008fc80000000000 */
[----:B-----5:R-:W-:-:S04]  /*0d40*/  FADD R0, R0, -R7 ;  /* 0x8000000700007221 */ /* 0x020fc80000000000 */
[----:B-1----:R-:W-:Y:S01]  /*0d50*/  FADD R3, R0, R3 ;  /* 0x0000000300037221 */ /* 0x002fe20000000000 */
[----:B------:R-:W-:-:S03]  /*0d60*/  FFMA R0, R2, R27, R2 ;  /* 0x0000001b02007223 */ /* 0x000fc60000000002 */
[----:B------:R-:W0:Y:S01]  /*0d70*/  FCHK P1, R3, UR8 ;  /* 0x0000000803007d02 */ /* 0x000e220008020000 */
[----:B------:R-:W-:-:S04]  /*0d80*/  FFMA R6, R0, R3, RZ ;  /* 0x0000000300067223 */ /* 0x000fc800000000ff */
[----:B------:R-:W-:-:S04]  /*0d90*/  FFMA R27, R6, -UR8, R3 ;  /* 0x80000008061b7c23 */ /* 0x000fc80008000003 */
[----:B------:R-:W-:Y:S01]  /*0da0*/  FFMA R6, R0, R27, R6 ;  /* 0x0000001b00067223 */ /* 0x000fe20000000006 */
[----:B0-----:R-:W-:Y:S06]  /*0db0*/  @!P1 BRA `(.L_x_24) ;  /* 0x0000000000109947 */ /* 0x001fec0003800000 */
[----:B------:R-:W-:Y:S02]  /*0dc0*/  MOV R0, UR8 ;  /* 0x0000000800007c02 */ /* 0x000fe40008000f00 */
[----:B------:R-:W-:-:S07]  /*0dd0*/  MOV R2, 0xdf0 ;  /* 0x00000df000027802 */ /* 0x000fce0000000f00 */
[----:B----4-:R-:W-:Y:S05]  /*0de0*/  CALL.REL.NOINC `($__internal_0_$__cuda_sm3x_div_rn_noftz_f32_slowpath) ;  /* 0x0000000800c07944 */ /* 0x010fea0003c00000 */
[----:B------:R-:W-:-:S07]  /*0df0*/  MOV R6, R29 ;  /* 0x0000001d00067202 */ /* 0x000fce0000000f00 */
.L_x_24:
[----:B------:R-:W-:Y:S05]  /*0e00*/  BSYNC.RECONVERGENT B3 ;  /* 0x0000000000037941 */ /* 0x000fea0003800200 */
.L_x_23:
[----:B------:R-:W0:Y:S01]  /*0e10*/  LDS R0, [R10+0x4] ;  /* 0x000004000a007984 */ /* 0x000e220000000800 */
[----:B------:R-:W1:Y:S01]  /*0e20*/  MUFU.RCP R2, UR9 ;  /* 0x0000000900027d08 */ /* 0x000e620008001000 */
[----:B------:R-:W-:Y:S01]  /*0e30*/  IMAD.U32 R27, RZ, RZ, UR9 ;  /* 0x00000009ff1b7e24 */ /* 0x000fe2000f8e00ff */
[----:B------:R-:W-:Y:S01]  /*0e40*/  BSSY.RECONVERGENT B3, `(.L_x_25) ;  /* 0x000000f000037945 */ /* 0x000fe20003800200 */
[----:B------:R-:W2:Y:S01]  /*0e50*/  LDS R3, [R10+0x94] ;  /* 0x000094000a037984 */ /* 0x000ea20000000800 */
[----:B0-----:R-:W-:Y:S01]  /*0e60*/  FADD R0, -R7, R0 ;  /* 0x0000000007007221 */ /* 0x001fe20000000100 */
[----:B-1----:R-:W-:-:S03]  /*0e70*/  FFMA R7, R2, -R27, 1 ;  /* 0x3f80000002077423 */ /* 0x002fc6000000081b */
[----:B--2---:R-:W-:Y:S01]  /*0e80*/  FADD R3, R0, R3 ;  /* 0x0000000300037221 */ /* 0x004fe20000000000 */
        /* <DEDUP_REMOVED lines=10> */
.L_x_26:
[----:B------:R-:W-:Y:S05]  /*0f30*/  BSYNC.RECONVERGENT B3 ;  /* 0x0000000000037941 */ /* 0x000fea0003800200 */
.L_x_25:
[----:B------:R-:W0:Y:S01]  /*0f40*/  MUFU.RCP R2, UR10 ;  /* 0x0000000a00027d08 */ /* 0x000e220008001000 */
[----:B------:R-:W-:Y:S01]  /*0f50*/  FADD R0, R9, R9 ;  /* 0x0000000909007221 */ /* 0x000fe20000000000 */
[----:B------:R-:W-:Y:S01]  /*0f60*/  MOV R3, UR10 ;  /* 0x0000000a00037c02 */ /* 0x000fe20008000f00 */
[----:B------:R-:W-:Y:S01]  /*0f70*/  BSSY.RECONVERGENT B3, `(.L_x_27) ;  /* 0x0000010000037945 */ /* 0x000fe20003800200 */
[----:B------:R-:W-:Y:S01]  /*0f80*/  FADD R6, R7, R6 ;  /* 0x0000000607067221 */ /* 0x000fe20000000000 */
[----:B------:R-:W-:-:S04]  /*0f90*/  FADD R0, -R0, R23 ;  /* 0x0000001700007221 */ /* 0x000fc80000000100 */
[----:B------:R-:W-:-:S04]  /*0fa0*/  FADD R20, R25, R0 ;  /* 0x0000000019147221 */ /* 0x000fc80000000000 */
[----:B------:R-:W1:Y:S01]  /*0fb0*/  FCHK P1, R20, UR10 ;  /* 0x0000000a14007d02 */ /* 0x000e620008020000 */
[----:B0-----:R-:W-:-:S04]  /*0fc0*/  FFMA R3, R2, -R3, 1 ;  /* 0x3f80000002037423 */ /* 0x001fc80000000803 */
[----:B------:R-:W-:-:S04]  /*0fd0*/  FFMA R0, R2, R3, R2 ;  /* 0x0000000302007223 */ /* 0x000fc80000000002 */
[----:B------:R-:W-:-:S04]  /*0fe0*/  FFMA R3, R0, R20, RZ ;  /* 0x0000001400037223 */ /* 0x000fc800000000ff */
[----:B------:R-:W-:-:S04]  /*0ff0*/  FFMA R2, R3, -UR10, R20 ;  /* 0x8000000a03027c23 */ /* 0x000fc80008000014 */
[----:B------:R-:W-:Y:S01]  /*1000*/  FFMA R7, R0, R2, R3 ;  /* 0x0000000200077223 */ /* 0x000fe20000000003 */
[----:B-1----:R-:W-:Y:S06]  /*1010*/  @!P1 BRA `(.L_x_28) ;  /* 0x0000000000149947 */ /* 0x002fec0003800000 */
[----:B------:R-:W-:Y:S01]  /*1020*/  IMAD.MOV.U32 R3, RZ, RZ, R20 ;  /* 0x000000ffff037224 */ /* 0x000fe200078e0014 */
[----:B------:R-:W-:Y:S02]  /*1030*/  MOV R0, UR10 ;  /* 0x0000000a00007c02 */ /* 0x000fe40008000f00 */
[----:B------:R-:W-:-:S07]  /*1040*/  MOV R2, 0x1060 ;  /* 0x0000106000027802 */ /* 0x000fce0000000f00 */
[----:B----4-:R-:W-:Y:S05]  /*1050*/  CALL.REL.NOINC `($__internal_0_$__cuda_sm3x_div_rn_noftz_f32_slowpath) ;  /* 0x0000000800247944 */ /* 0x010fea0003c00000 */
[----:B------:R-:W-:-:S07]  /*1060*/  MOV R7, R29 ;  /* 0x0000001d00077202 */ /* 0x000fce0000000f00 */
.L_x_28:
[----:B------:R-:W-:Y:S05]  /*1070*/  BSYNC.RECONVERGENT B3 ;  /* 0x0000000000037941 */ /* 0x000fea0003800200 */
.L_x_27:
[----:B------:R-:W0:Y:S01]  /*1080*/  LDC.64 R2, c[0x0][0x388] ;  /* 0x0000e200ff027b82 */ /* 0x000e220000000a00 */
[----:B------:R-:W-:-:S04]  /*1090*/  FADD R6, R6, R7 ;  /* 0x0000000706067221 */ /* 0x000fc80000000000 */
[----:B------:R-:W-:Y:S01]  /*10a0*/  FFMA R7, R8, R6, R9 ;  /* 0x0000000608077223 */ /* 0x000fe20000000009 */
[----:B0-----:R-:W-:-:S05]  /*10b0*/  IMAD.WIDE R2, R17, 0x4, R2 ;  /* 0x0000000411027825 */ /* 0x001fca00078e0202 */
[----:B------:R0:W-:Y:S02]  /*10c0*/  STG.E desc[UR12][R2.64], R7 ;  /* 0x0000000702007986 */ /* 0x0001e4000c10190c */
.L_x_22:
[----:B------:R-:W-:Y:S05]  /*10d0*/  BSYNC.RECONVERGENT B2 ;  /* 0x0000000000027941 */ /* 0x000fea0003800200 */
.L_x_21:
[----:B------:R-:W-:Y:S01]  /*10e0*/  BAR.SYNC.DEFER_BLOCKING 0x0 ;  /* 0x0000000000007b1d */ /* 0x000fe20000010000 */
[----:B------:R-:W-:Y:S01]  /*10f0*/  UIADD3 UR4, UPT, UPT, UR4, 0x2, URZ ;  /* 0x0000000204047890 */ /* 0x000fe2000fffe0ff */
[----:B------:R-:W-:Y:S01]  /*1100*/  IMAD.U32 R0, RZ, RZ, UR5 ;  /* 0x00000005ff007e24 */ /* 0x000fe2000f8e00ff */
[----:B012---:R-:W-:Y:S01]  /*1110*/  MOV R3, UR5 ;  /* 0x0000000500037c02 */ /* 0x007fe20008000f00 */
[----:B------:R-:W-:Y:S01]  /*1120*/  IMAD.U32 R6, RZ, RZ, UR5 ;  /* 0x00000005ff067e24 */ /* 0x000fe2000f8e00ff */
[----:B------:R-:W-:Y:S01]  /*1130*/  UISETP.NE.AND UP0, UPT, UR4, -0x2, UPT ;  /* 0xfffffffe0400788c */ /* 0x000fe2000bf05270 */
[----:B------:R-:W-:Y:S01]  /*1140*/  MOV R2, UR5 ;  /* 0x0000000500027c02 */ /* 0x000fe20008000f00 */
[----:B------:R-:W-:Y:S01]  /*1150*/  IMAD.MOV.U32 R23, RZ, RZ, R25 ;  /* 0x000000ffff177224 */ /* 0x000fe200078e0019 */
[----:B------:R-:W-:Y:S02]  /*1160*/  LEA R16, R3, R16, 0x1 ;  /* 0x0000001003107211 */ /* 0x000fe400078e08ff */
[----:B------:R-:W-:-:S02]  /*1170*/  LEA R11, R0, R11, 0x1 ;  /* 0x0000000b000b7211 */ /* 0x000fc400078e08ff */
[----:B------:R-:W-:Y:S02]  /*1180*/  LEA R15, R0, R15, 0x1 ;  /* 0x0000000f000f7211 */ /* 0x000fe400078e08ff */
[----:B------:R-:W-:Y:S02]  /*1190*/  LEA R13, R2, R13, 0x1 ;  /* 0x0000000d020d7211 */ /* 0x000fe400078e08ff */
[----:B------:R-:W-:Y:S02]  /*11a0*/  LEA R17, R6, R17, 0x1 ;  /* 0x0000001106117211 */ /* 0x000fe400078e08ff */
[----:B------:R-:W-:Y:S01]  /*11b0*/  MOV R22, R9 ;  /* 0x0000000900167202 */ /* 0x000fe20000000f00 */
[----:B------:R-:W-:Y:S06]  /*11c0*/  BRA.U UP0, `(.L_x_29) ;  /* 0xfffffff100947547 */ /* 0x000fec000b83ffff */
.L_x_0:
[----:B------:R-:W0:Y:S02]  /*11d0*/  LDC R0, c[0x0][0x3a0] ;  /* 0x0000e800ff007b82 */ /* 0x000e240000000800 */
[----:B0-----:R-:W-:-:S04]  /*11e0*/  LOP3.LUT R0, R0, 0x1, RZ, 0xc0, !PT ;  /* 0x0000000100007812 */ /* 0x001fc800078ec0ff */
[----:B------:R-:W-:-:S13]  /*11f0*/  ISETP.NE.U32.AND P1, PT, R0, 0x1, PT ;  /* 0x000000010000780c */ /* 0x000fda0003f25070 */
[----:B------:R-:W-:Y:S05]  /*1200*/  @P1 EXIT ;  /* 0x000000000000194d */ /* 0x000fea0003800000 */
[----:B------:R-:W0:Y:S01]  /*1210*/  LDC.64 R2, c[0x0][0x380] ;  /* 0x0000e000ff027b82 */ /* 0x000e220000000a00 */
[----:B------:R-:W-:Y:S01]  /*1220*/  IADD3 R5, PT, PT, R19, UR5, RZ ;  /* 0x0000000513057c10 */ /* 0x000fe2000fffe0ff */
[----:B------:R-:W-:Y:S01]  /*1230*/  BSSY.RECONVERGENT B0, `(.L_x_30) ;  /* 0x0000022000007945 */ /* 0x000fe20003800200 */
[----:B------:R-:W-:-:S03]  /*1240*/  IADD3 R16, PT, PT, R16, UR5, RZ ;  /* 0x0000000510107c10 */ /* 0x000fc6000fffe0ff */
[----:B0-----:R-:W-:-:S06]  /*1250*/  IMAD.WIDE R4, R5, 0x4, R2 ;  /* 0x0000000405047825 */ /* 0x001fcc00078e0202 */
        /* <DEDUP_REMOVED lines=8> */
[----:B---3--:R-:W-:-:S06]  /*12e0*/  IMAD.WIDE R6, R16, 0x4, R2 ;  /* 0x0000000410067825 */ /* 0x008fcc00078e0202 */
[----:B------:R-:W2:Y:S04]  /*12f0*/  LDG.E R7, desc[UR12][R6.64+0x4] ;  /* 0x0000040c06077981 */ /* 0x000ea8000c1e1900 */
[----:B--2---:R2:W-:Y:S01]  /*1300*/  STS [R14+0x8c], R7 ;  /* 0x00008c070e007388 */ /* 0x0045e20000000800 */
[----:B------:R-:W-:Y:S05]  /*1310*/  BRA `(.L_x_34) ;  /* 0x00000000000c7947 */ /* 0x000fea0003800000 */
.L_x_33:
[----:B---3--:R-:W-:-:S06]  /*1320*/  IMAD.WIDE R6, R16, 0x4, R2 ;  /* 0x0000000410067825 */ /* 0x008fcc00078e0202 */
[----:B------:R-:W2:Y:S04]  /*1330*/  LDG.E R7, desc[UR12][R6.64+-0x4] ;  /* 0xfffffc0c06077981 */ /* 0x000ea8000c1e1900 */
[----:B--2---:R1:W-:Y:S02]  /*1340*/  STS [R14+0x48], R7 ;  /* 0x000048070e007388 */ /* 0x0043e40000000800 */
.L_x_34:
[----:B------:R-:W-:Y:S05]  /*1350*/  BSYNC.RECONVERGENT B1 ;  /* 0x0000000000017941 */ /* 0x000fea0003800200 */
.L_x_32:
[----:B------:R-:W-:-:S13]  /*1360*/  ISETP.NE.AND P1, PT, R18, RZ, PT ;  /* 0x000000ff1200720c */ /* 0x000fda0003f25270 */
[----:B------:R-:W-:Y:S05]  /*1370*/  @!P1 BRA `(.L_x_35) ;  /* 0x0000000000209947 */ /* 0x000fea0003800000 */
[----:B------:R-:W-:-:S13]  /*1380*/  ISETP.NE.AND P1, PT, R18, 0xf, PT ;  /* 0x0000000f1200780c */ /* 0x000fda0003f25270 */
[----:B------:R-:W-:Y:S05]  /*1390*/  @P1 BRA `(.L_x_31) ;  /* 0x00000000002c1947 */ /* 0x000fea0003800000 */
[----:B------:R-:W0:Y:S02]  /*13a0*/  LDCU UR4, c[0x0][0x398] ;  /* 0x00007300ff0477ac */ /* 0x000e240008000800 */
[----:B0-----:R-:W-:-:S04]  /*13b0*/  VIADD R5, R16, UR4 ;  /* 0x0000000410057c36 */ /* 0x001fc80008000000 */
[----:B------:R-:W-:-:S06]  /*13c0*/  IMAD.WIDE R2, R5, 0x4, R2 ;  /* 0x0000000405027825 */ /* 0x000fcc00078e0202 */
[----:B------:R-:W2:Y:S04]  /*13d0*/  LDG.E R3, desc[UR12][R2.64] ;  /* 0x0000000c02037981 */ /* 0x000ea8000c1e1900 */
[----:B--2---:R0:W-:Y:S01]  /*13e0*/  STS [R12+0x4cc], R3 ;  /* 0x0004cc030c007388 */ /* 0x0041e20000000800 */
[----:B------:R-:W-:Y:S05]  /*13f0*/  BRA `(.L_x_31) ;  /* 0x0000000000147947 */ /* 0x000fea0003800000 */
.L_x_35:
[----:B------:R-:W0:Y:S02]  /*1400*/  LDCU UR4, c[0x0][0x398] ;  /* 0x00007300ff0477ac */ /* 0x000e240008000800 */
[----:B0-----:R-:W-:-:S05]  /*1410*/  IADD3 R5, PT, PT, R16, -UR4, RZ ;  /* 0x8000000410057c10 */ /* 0x001fca000fffe0ff */
[----:B------:R-:W-:-:S06]  /*1420*/  IMAD.WIDE R2, R5, 0x4, R2 ;  /* 0x0000000405027825 */ /* 0x000fcc00078e0202 */
[----:B------:R-:W2:Y:S04]  /*1430*/  LDG.E R3, desc[UR12][R2.64] ;  /* 0x0000000c02037981 */ /* 0x000ea8000c1e1900 */
[----:B--2---:R2:W-:Y:S02]  /*1440*/  STS [R12+0x4], R3 ;  /* 0x000004030c007388 */ /* 0x0045e40000000800 */
.L_x_31:
[----:B------:R-:W-:Y:S05]  /*1450*/  BSYNC.RECONVERGENT B0 ;  /* 0x0000000000007941 */ /* 0x000fea0003800200 */
.L_x_30:
[----:B------:R-:W-:Y:S06]  /*1460*/  BAR.SYNC.DEFER_BLOCKING 0x0 ;  /* 0x0000000000007b1d */ /* 0x000fec0000010000 */
[----:B------:R-:W-:Y:S01]  /*1470*/  BSSY.RECONVERGENT B2, `(.L_x_36) ;  /* 0x0000045000027945 */ /* 0x000fe20003800200 */
[----:B-----5:R0:W-:Y:S01]  /*1480*/  STS [R10+0x4c], R25 ;  /* 0x00004c190a007388 */ /* 0x0201e20000000800 */
[----:B------:R-:W-:Y:S06]  /*1490*/  BAR.SYNC.DEFER_BLOCKING 0x0 ;  /* 0x0000000000007b1d */ /* 0x000fec0000010000 */
[----:B------:R-:W-:Y:S05]  /*14a0*/  @!P0 BRA `(.L_x_37) ;  /* 0x0000000400048947 */ /* 0x000fea0003800000 */
[----:B0-----:R-:W0:Y:S01]  /*14b0*/  LDS R5, [R10+0x4c] ;  /* 0x00004c000a057984 */ /* 0x001e220000000800 */
[----:B------:R-:W5:Y:S01]  /*14c0*/  MUFU.RCP R2, UR8 ;  /* 0x0000000800027d08 */ /* 0x000f620008001000 */
[----:B-123--:R-:W-:Y:S01]  /*14d0*/  MOV R7, UR8 ;  /* 0x0000000800077c02 */ /* 0x00efe20008000f00 */
[----:B------:R-:W-:Y:S01]  /*14e0*/  BSSY.RECONVERGENT B3, `(.L_x_38) ;  /* 0x0000011000037945 */ /* 0x000fe20003800200 */
[----:B------:R-:W1:Y:S04]  /*14f0*/  LDS R0, [R10+0x48] ;  /* 0x000048000a007984 */ /* 0x000e680000000800 */
[----:B------:R-:W2:Y:S01]  /*1500*/  LDS R3, [R10+0x50] ;  /* 0x000050000a037984 */ /* 0x000ea20000000800 */
[----:B-----5:R-:W-:Y:S01]  /*1510*/  FFMA R7, R2, -R7, 1 ;  /* 0x3f80000002077423 */ /* 0x020fe20000000807 */
[----:B0-----:R-:W-:-:S04]  /*1520*/  FADD R5, R5, R5 ;  /* 0x0000000505057221 */ /* 0x001fc80000000000 */
[----:B-1----:R-:W-:-:S04]  /*1530*/  FADD R0, R0, -R5 ;  /* 0x8000000500007221 */ /* 0x002fc80000000000 */
        /* <DEDUP_REMOVED lines=10> */
[----:B------:R-:W-:-:S07]  /*15e0*/  IMAD.MOV.U32 R6, RZ, RZ, R29 ;  /* 0x000000ffff067224 */ /* 0x000fce00078e001d */
.L_x_39:
[----:B------:R-:W-:Y:S05]  /*15f0*/  BSYNC.RECONVERGENT B3 ;  /* 0x0000000000037941 */ /* 0x000fea0003800200 */
.L_x_38:
        /* <DEDUP_REMOVED lines=18> */
.L_x_41:
[----:B------:R-:W-:Y:S05]  /*1720*/  BSYNC.RECONVERGENT B3 ;  /* 0x0000000000037941 */ /* 0x000fea0003800200 */
.L_x_40:
[----:B------:R-:W0:Y:S01]  /*1730*/  MUFU.RCP R2, UR10 ;  /* 0x0000000a00027d08 */ /* 0x000e220008001000 */
[----:B------:R-:W-:Y:S01]  /*1740*/  FADD R0, R25, R25 ;  /* 0x0000001919007221 */ /* 0x000fe20000000000 */
[----:B------:R-:W-:Y:S01]  /*1750*/  IMAD.U32 R3, RZ, RZ, UR10 ;  /* 0x0000000aff037e24 */ /* 0x000fe2000f8e00ff */
[----:B------:R-:W-:Y:S01]  /*1760*/  BSSY.RECONVERGENT B3, `(.L_x_42) ;  /* 0x0000010000037945 */ /* 0x000fe20003800200 */
[----:B------:R-:W-:Y:S01]  /*1770*/  FADD R6, R5, R6 ;  /* 0x0000000605067221 */ /* 0x000fe20000000000 */
[----:B----4-:R-:W-:-:S04]  /*1780*/  FADD R9, -R0, R9 ;  /* 0x0000000900097221 */ /* 0x010fc80000000100 */
        /* <DEDUP_REMOVED lines=8> */
[----:B------:R-:W-:Y:S02]  /*1810*/  MOV R3, R4 ;  /* 0x0000000400037202 */ /* 0x000fe40000000f00 */
[----:B------:R-:W-:Y:S02]  /*1820*/  MOV R0, UR10 ;  /* 0x0000000a00007c02 */ /* 0x000fe40008000f00 */
[----:B------:R-:W-:-:S07]  /*1830*/  MOV R2, 0x1850 ;  /* 0x0000185000027802 */ /* 0x000fce0000000f00 */
[----:B------:R-:W-:Y:S05]  /*1840*/  CALL.REL.NOINC `($__internal_0_$__cuda_sm3x_div_rn_noftz_f32_slowpath) ;  /* 0x0000000000287944 */ /* 0x000fea0003c00000 */
[----:B------:R-:W-:-:S07]  /*1850*/  MOV R5, R29 ;  /* 0x0000001d00057202 */ /* 0x000fce0000000f00 */
.L_x_43:
[----:B------:R-:W-:Y:S05]  /*1860*/  BSYNC.RECONVERGENT B3 ;  /* 0x0000000000037941 */ /* 0x000fea0003800200 */
.L_x_42:
[----:B------:R-:W0:Y:S01]  /*1870*/  LDC.64 R2, c[0x0][0x388] ;  /* 0x0000e200ff027b82 */ /* 0x000e220000000a00 */
[----:B------:R-:W-:-:S04]  /*1880*/  FADD R5, R6, R5 ;  /* 0x0000000506057221 */ /* 0x000fc80000000000 */
[----:B------:R-:W-:Y:S01]  /*1890*/  FFMA R5, R8, R5, R25 ;  /* 0x0000000508057223 */ /* 0x000fe20000000019 */
[----:B0-----:R-:W-:-:S05]  /*18a0*/  IMAD.WIDE R16, R16, 0x4, R2 ;  /* 0x0000000410107825 */ /* 0x001fca00078e0202 */
[----:B------:R0:W-:Y:S02]  /*18b0*/  STG.E desc[UR12][R16.64], R5 ;  /* 0x0000000510007986 */ /* 0x0001e4000c10190c */
.L_x_37:
[----:B------:R-:W-:Y:S05]  /*18c0*/  BSYNC.RECONVERGENT B2 ;  /* 0x0000000000027941 */ /* 0x000fea0003800200 */
.L_x_36:
[----:B------:R-:W-:Y:S06]  /*18d0*/  BAR.SYNC.DEFER_BLOCKING 0x0 ;  /* 0x0000000000007b1d */ /* 0x000fec0000010000 */
[----:B------:R-:W-:Y:S05]  /*18e0*/  EXIT ;  /* 0x000000000000794d */ /* 0x000fea0003800000 */
        .weak           $__internal_0_$__cuda_sm3x_div_rn_noftz_f32_slowpath
        .type           $__internal_0_$__cuda_sm3x_div_rn_noftz_f32_slowpath,@function
        .size           $__internal_0_$__cuda_sm3x_div_rn_noftz_f32_slowpath,(.L_x_56 - $__internal_0_$__cuda_sm3x_div_rn_noftz_f32_slowpath)
$__internal_0_$__cuda_sm3x_div_rn_noftz_f32_slowpath:
[----:B------:R-:W-:Y:S01]  /*18f0*/  SHF.R.U32.HI R26, RZ, 0x17, R0 ;  /* 0x00000017ff1a7819 */ /* 0x000fe20000011600 */
[----:B------:R-:W-:Y:S01]  /*1900*/  BSSY.RECONVERGENT B0, `(.L_x_44) ;  /* 0x0000062000007945 */ /* 0x000fe20003800200 */
[----:B------:R-:W-:Y:S02]  /*1910*/  SHF.R.U32.HI R27, RZ, 0x17, R3 ;  /* 0x00000017ff1b7819 */ /* 0x000fe40000011603 */
[----:B------:R-:W-:Y:S02]  /*1920*/  LOP3.LUT R26, R26, 0xff, RZ, 0xc0, !PT ;  /* 0x000000ff1a1a7812 */ /* 0x000fe400078ec0ff */
[----:B------:R-:W-:-:S03]  /*1930*/  LOP3.LUT R27, R27, 0xff, RZ, 0xc0, !PT ;  /* 0x000000ff1b1b7812 */ /* 0x000fc600078ec0ff */
[----:B------:R-:W-:Y:S01]  /*1940*/  VIADD R29, R26, 0xffffffff ;  /* 0xffffffff1a1d7836 */ /* 0x000fe20000000000 */
[----:B------:R-:W-:-:S04]  /*1950*/  IADD3 R28, PT, PT, R27, -0x1, RZ ;  /* 0xffffffff1b1c7810 */ /* 0x000fc80007ffe0ff */
[----:B------:R-:W-:-:S04]  /*1960*/  ISETP.GT.U32.AND P1, PT, R29, 0xfd, PT ;  /* 0x000000fd1d00780c */ /* 0x000fc80003f24070 */
[----:B------:R-:W-:-:S13]  /*1970*/  ISETP.GT.U32.OR P1, PT, R28, 0xfd, P1 ;  /* 0x000000fd1c00780c */ /* 0x000fda0000f24470 */
[----:B------:R-:W-:Y:S01]  /*1980*/  @!P1 MOV R24, RZ ;  /* 0x000000ff00189202 */ /* 0x000fe20000000f00 */
[----:B------:R-:W-:Y:S06]  /*1990*/  @!P1 BRA `(.L_x_45) ;  /* 0x00000000005c9947 */ /* 0x000fec0003800000 */
[----:B------:R-:W-:Y:S02]  /*19a0*/  FSETP.GTU.FTZ.AND P1, PT, |R3|, +INF , PT ;  /* 0x7f8000000300780b */ /* 0x000fe40003f3c200 */
[----:B------:R-:W-:-:S04]  /*19b0*/  FSETP.GTU.FTZ.AND P2, PT, |R0|, +INF , PT ;  /* 0x7f8000000000780b */ /* 0x000fc80003f5c200 */
[----:B------:R-:W-:-:S13]  /*19c0*/  PLOP3.LUT P1, PT, P1, P2, PT, 0xf8, 0x8f ;  /* 0x00000000008f781c */ /* 0x000fda0000f25f70 */
[----:B------:R-:W-:Y:S05]  /*19d0*/  @P1 BRA `(.L_x_46) ;  /* 0x00000004004c1947 */ /* 0x000fea0003800000 */
[----:B------:R-:W-:-:S13]  /*19e0*/  LOP3.LUT P1, RZ, R0, 0x7fffffff, R3, 0xc8, !PT ;  /* 0x7fffffff00ff7812 */ /* 0x000fda000782c803 */
[----:B------:R-:W-:Y:S05]  /*19f0*/  @!P1 BRA `(.L_x_47) ;  /* 0x00000004003c9947 */ /* 0x000fea0003800000 */
[C---:B------:R-:W-:Y:S02]  /*1a00*/  FSETP.NEU.FTZ.AND P3, PT, |R3|.reuse, +INF , PT ;  /* 0x7f8000000300780b */ /* 0x040fe40003f7d200 */
[----:B------:R-:W-:Y:S02]  /*1a10*/  FSETP.NEU.FTZ.AND P2, PT, |R0|, +INF , PT ;  /* 0x7f8000000000780b */ /* 0x000fe40003f5d200 */
[----:B------:R-:W-:-:S11]  /*1a20*/  FSETP.NEU.FTZ.AND P1, PT, |R3|, +INF , PT ;  /* 0x7f8000000300780b */ /* 0x000fd60003f3d200 */
[----:B------:R-:W-:Y:S05]  /*1a30*/  @!P2 BRA !P3, `(.L_x_47) ;  /* 0x00000004002ca947 */ /* 0x000fea0005800000 */
[----:B------:R-:W-:-:S04]  /*1a40*/  LOP3.LUT P3, RZ, R3, 0x7fffffff, RZ, 0xc0, !PT ;  /* 0x7fffffff03ff7812 */ /* 0x000fc8000786c0ff */
[----:B------:R-:W-:-:S13]  /*1a50*/  PLOP3.LUT P2, PT, P2, P3, PT, 0x2f, 0xf2 ;  /* 0x0000000000f2781c */ /* 0x000fda0001746577 */
[----:B------:R-:W-:Y:S05]  /*1a60*/  @P2 BRA `(.L_x_48) ;  /* 0x0000000400182947 */ /* 0x000fea0003800000 */
[----:B------:R-:W-:-:S04]  /*1a70*/  LOP3.LUT P2, RZ, R0, 0x7fffffff, RZ, 0xc0, !PT ;  /* 0x7fffffff00ff7812 */ /* 0x000fc8000784c0ff */
[----:B------:R-:W-:-:S13]  /*1a80*/  PLOP3.LUT P1, PT, P1, P2, PT, 0x2f, 0xf2 ;  /* 0x0000000000f2781c */ /* 0x000fda0000f24577 */
[----:B------:R-:W-:Y:S05]  /*1a90*/  @P1 BRA `(.L_x_49) ;  /* 0x0000000400001947 */ /* 0x000fea0003800000 */
[----:B------:R-:W-:Y:S02]  /*1aa0*/  ISETP.GE.AND P1, PT, R28, RZ, PT ;  /* 0x000000ff1c00720c */ /* 0x000fe40003f26270 */
[----:B------:R-:W-:-:S11]  /*1ab0*/  ISETP.GE.AND P2, PT, R29, RZ, PT ;  /* 0x000000ff1d00720c */ /* 0x000fd60003f46270 */
[----:B------:R-:W-:Y:S01]  /*1ac0*/  @P1 MOV R24, RZ ;  /* 0x000000ff00181202 */ /* 0x000fe20000000f00 */
[----:B------:R-:W-:Y:S02]  /*1ad0*/  @!P1 IMAD.MOV.U32 R24, RZ, RZ, -0x40 ;  /* 0xffffffc0ff189424 */ /* 0x000fe400078e00ff */
[----:B------:R-:W-:Y:S01]  /*1ae0*/  @!P1 FFMA R3, R3, 1.84467440737095516160e+19, RZ ;  /* 0x5f80000003039823 */ /* 0x000fe200000000ff */
[----:B------:R-:W-:Y:S02]  /*1af0*/  @!P2 FFMA R0, R0, 1.84467440737095516160e+19, RZ ;  /* 0x5f8000000000a823 */ /* 0x000fe400000000ff */
[----:B------:R-:W-:-:S07]  /*1b00*/  @!P2 IADD3 R24, PT, PT, R24, 0x40, RZ ;  /* 0x000000401818a810 */ /* 0x000fce0007ffe0ff */
.L_x_45:
[----:B------:R-:W-:Y:S01]  /*1b10*/  LEA R29, R26, 0xc0800000, 0x17 ;  /* 0xc08000001a1d7811 */ /* 0x000fe200078eb8ff */
[----:B------:R-:W-:Y:S03]  /*1b20*/  BSSY.RECONVERGENT B1, `(.L_x_50) ;  /* 0x0000036000017945 */ /* 0x000fe60003800200 */
[----:B------:R-:W-:Y:S02]  /*1b30*/  IADD3 R30, PT, PT, -R29, R0, RZ ;  /* 0x000000001d1e7210 */ /* 0x000fe40007ffe1ff */
[----:B------:R-:W-:Y:S02]  /*1b40*/  IADD3 R29, PT, PT, R27, -0x7f, RZ ;  /* 0xffffff811b1d7810 */ /* 0x000fe40007ffe0ff */
[----:B------:R-:W0:Y:S01]  /*1b50*/  MUFU.RCP R28, R30 ;  /* 0x0000001e001c7308 */ /* 0x000e220000001000 */
[----:B------:R-:W-:Y:S02]  /*1b60*/  FADD.FTZ R27, -R30, -RZ ;  /* 0x800000ff1e1b7221 */ /* 0x000fe40000010100 */
[C---:B------:R-:W-:Y:S01]  /*1b70*/  IMAD R0, R29.reuse, -0x800000, R3 ;  /* 0xff8000001d007824 */ /* 0x040fe200078e0203 */
[----:B------:R-:W-:-:S05]  /*1b80*/  IADD3 R29, PT, PT, R29, 0x7f, -R26 ;  /* 0x0000007f1d1d7810 */ /* 0x000fca0007ffe81a */
[----:B------:R-:W-:Y:S02]  /*1b90*/  IMAD.IADD R26, R29, 0x1, R24 ;  /* 0x000000011d1a7824 */ /* 0x000fe400078e0218 */
[----:B0-----:R-:W-:-:S04]  /*1ba0*/  FFMA R3, R28, R27, 1 ;  /* 0x3f8000001c037423 */ /* 0x001fc8000000001b */
[----:B------:R-:W-:-:S04]  /*1bb0*/  FFMA R3, R28, R3, R28 ;  /* 0x000000031c037223 */ /* 0x000fc8000000001c */
[----:B------:R-:W-:-:S04]  /*1bc0*/  FFMA R24, R0, R3, RZ ;  /* 0x0000000300187223 */ /* 0x000fc800000000ff */
[----:B------:R-:W-:-:S04]  /*1bd0*/  FFMA R28, R27, R24, R0 ;  /* 0x000000181b1c7223 */ /* 0x000fc80000000000 */
[----:B------:R-:W-:-:S04]  /*1be0*/  FFMA R24, R3, R28, R24 ;  /* 0x0000001c03187223 */ /* 0x000fc80000000018 */
[----:B------:R-:W-:-:S04]  /*1bf0*/  FFMA R27, R27, R24, R0 ;  /* 0x000000181b1b7223 */ /* 0x000fc80000000000 */
[----:B------:R-:W-:-:S05]  /*1c00*/  FFMA R29, R3, R27, R24 ;  /* 0x0000001b031d7223 */ /* 0x000fca0000000018 */
[----:B------:R-:W-:-:S04]  /*1c10*/  SHF.R.U32.HI R0, RZ, 0x17, R29 ;  /* 0x00000017ff007819 */ /* 0x000fc8000001161d */
[----:B------:R-:W-:-:S04]  /*1c20*/  LOP3.LUT R31, R0, 0xff, RZ, 0xc0, !PT ;  /* 0x000000ff001f7812 */ /* 0x000fc800078ec0ff */
[----:B------:R-:W-:-:S04]  /*1c30*/  IADD3 R0, PT, PT, R31, R26, RZ ;  /* 0x0000001a1f007210 */ /* 0x000fc80007ffe0ff */
[----:B------:R-:W-:-:S04]  /*1c40*/  IADD3 R28, PT, PT, R0, -0x1, RZ ;  /* 0xffffffff001c7810 */ /* 0x000fc80007ffe0ff */
[----:B------:R-:W-:-:S13]  /*1c50*/  ISETP.GE.U32.AND P1, PT, R28, 0xfe, PT ;  /* 0x000000fe1c00780c */ /* 0x000fda0003f26070 */
[----:B------:R-:W-:Y:S05]  /*1c60*/  @!P1 BRA `(.L_x_51) ;  /* 0x0000000000809947 */ /* 0x000fea0003800000 */
[----:B------:R-:W-:-:S13]  /*1c70*/  ISETP.GT.AND P1, PT, R0, 0xfe, PT ;  /* 0x000000fe0000780c */ /* 0x000fda0003f24270 */
[----:B------:R-:W-:Y:S05]  /*1c80*/  @P1 BRA `(.L_x_52) ;  /* 0x00000000006c1947 */ /* 0x000fea0003800000 */
[----:B------:R-:W-:-:S13]  /*1c90*/  ISETP.GE.AND P1, PT, R0, 0x1, PT ;  /* 0x000000010000780c */ /* 0x000fda0003f26270 */
[----:B------:R-:W-:Y:S05]  /*1ca0*/  @P1 BRA `(.L_x_53) ;  /* 0x0000000000741947 */ /* 0x000fea0003800000 */
[----:B------:R-:W-:Y:S02]  /*1cb0*/  ISETP.GE.AND P1, PT, R0, -0x18, PT ;  /* 0xffffffe80000780c */ /* 0x000fe40003f26270 */
[----:B------:R-:W-:-:S11]  /*1cc0*/  LOP3.LUT R29, R29, 0x80000000, RZ, 0xc0, !PT ;  /* 0x800000001d1d7812 */ /* 0x000fd600078ec0ff */
[----:B------:R-:W-:Y:S05]  /*1cd0*/  @!P1 BRA `(.L_x_53) ;  /* 0x0000000000689947 */ /* 0x000fea0003800000 */
[CCC-:B------:R-:W-:Y:S01]  /*1ce0*/  FFMA.RP R26, R3.reuse, R27.reuse, R24.reuse ;  /* 0x0000001b031a7223 */ /* 0x1c0fe20000008018 */
[CCC-:B------:R-:W-:Y:S01]  /*1cf0*/  FFMA.RM R31, R3.reuse, R27.reuse, R24.reuse ;  /* 0x0000001b031f7223 */ /* 0x1c0fe20000004018 */
[----:B------:R-:W-:Y:S01]  /*1d00*/  FFMA.RZ R3, R3, R27, R24 ;  /* 0x0000001b03037223 */ /* 0x000fe2000000c018 */
[C---:B------:R-:W-:Y:S02]  /*1d10*/  IADD3 R24, PT, PT, R0.reuse, 0x20, RZ ;  /* 0x0000002000187810 */ /* 0x040fe40007ffe0ff */
[C---:B------:R-:W-:Y:S02]  /*1d20*/  ISETP.NE.AND P3, PT, R0.reuse, RZ, PT ;  /* 0x000000ff0000720c */ /* 0x040fe40003f65270 */
[----:B------:R-:W-:Y:S02]  /*1d30*/  LOP3.LUT R3, R3, 0x7fffff, RZ, 0xc0, !PT ;  /* 0x007fffff03037812 */ /* 0x000fe400078ec0ff */
[----:B------:R-:W-:Y:S01]  /*1d40*/  ISETP.NE.AND P2, PT, R0, RZ, PT ;  /* 0x000000ff0000720c */ /* 0x000fe20003f45270 */
[----:B------:R-:W-:Y:S01]  /*1d50*/  IMAD.MOV R0, RZ, RZ, -R0 ;  /* 0x000000ffff007224 */ /* 0x000fe200078e0a00 */
[----:B------:R-:W-:-:S02]  /*1d60*/  LOP3.LUT R3, R3, 0x800000, RZ, 0xfc, !PT ;  /* 0x0080000003037812 */ /* 0x000fc400078efcff */
[----:B------:R-:W-:Y:S02]  /*1d70*/  FSETP.NEU.FTZ.AND P1, PT, R26, R31, PT ;  /* 0x0000001f1a00720b */ /* 0x000fe40003f3d000 */
[----:B------:R-:W-:Y:S02]  /*1d80*/  SHF.L.U32 R24, R3, R24, RZ ;  /* 0x0000001803187219 */ /* 0x000fe400000006ff */
[----:B------:R-:W-:Y:S02]  /*1d90*/  SEL R0, R0, RZ, P3 ;  /* 0x000000ff00007207 */ /* 0x000fe40001800000 */
[----:B------:R-:W-:Y:S02]  /*1da0*/  ISETP.NE.AND P2, PT, R24, RZ, P2 ;  /* 0x000000ff1800720c */ /* 0x000fe40001745270 */
[----:B------:R-:W-:Y:S02]  /*1db0*/  SHF.R.U32.HI R3, RZ, R0, R3 ;  /* 0x00000000ff037219 */ /* 0x000fe40000011603 */
[----:B------:R-:W-:-:S02]  /*1dc0*/  PLOP3.LUT P1, PT, P1, P2, PT, 0xf8, 0x8f ;  /* 0x00000000008f781c */ /* 0x000fc40000f25f70 */
[----:B------:R-:W-:Y:S02]  /*1dd0*/  SHF.R.U32.HI R0, RZ, 0x1, R3 ;  /* 0x00000001ff007819 */ /* 0x000fe40000011603 */
[----:B------:R-:W-:-:S04]  /*1de0*/  SEL R27, RZ, 0x1, !P1 ;  /* 0x00000001ff1b7807 */ /* 0x000fc80004800000 */
[----:B------:R-:W-:-:S04]  /*1df0*/  LOP3.LUT R24, R27, 0x1, R0, 0xf8, !PT ;  /* 0x000000011b187812 */ /* 0x000fc800078ef800 */
[----:B------:R-:W-:-:S04]  /*1e00*/  LOP3.LUT R3, R24, R3, RZ, 0xc0, !PT ;  /* 0x0000000318037212 */ /* 0x000fc800078ec0ff */
[----:B------:R-:W-:-:S04]  /*1e10*/  IADD3 R0, PT, PT, R0, R3, RZ ;  /* 0x0000000300007210 */ /* 0x000fc80007ffe0ff */
[----:B------:R-:W-:Y:S01]  /*1e20*/  LOP3.LUT R29, R0, R29, RZ, 0xfc, !PT ;  /* 0x0000001d001d7212 */ /* 0x000fe200078efcff */
[----:B------:R-:W-:Y:S06]  /*1e30*/  BRA `(.L_x_53) ;  /* 0x0000000000107947 */ /* 0x000fec0003800000 */
.L_x_52:
[----:B------:R-:W-:-:S04]  /*1e40*/  LOP3.LUT R29, R29, 0x80000000, RZ, 0xc0, !PT ;  /* 0x800000001d1d7812 */ /* 0x000fc800078ec0ff */
[----:B------:R-:W-:Y:S01]  /*1e50*/  LOP3.LUT R29, R29, 0x7f800000, RZ, 0xfc, !PT ;  /* 0x7f8000001d1d7812 */ /* 0x000fe200078efcff */
[----:B------:R-:W-:Y:S06]  /*1e60*/  BRA `(.L_x_53) ;  /* 0x0000000000047947 */ /* 0x000fec0003800000 */
.L_x_51:
[----:B------:R-:W-:-:S07]  /*1e70*/  LEA R29, R26, R29, 0x17 ;  /* 0x0000001d1a1d7211 */ /* 0x000fce00078eb8ff */
.L_x_53:
[----:B------:R-:W-:Y:S05]  /*1e80*/  BSYNC.RECONVERGENT B1 ;  /* 0x0000000000017941 */ /* 0x000fea0003800200 */
.L_x_50:
[----:B------:R-:W-:Y:S05]  /*1e90*/  BRA `(.L_x_54) ;  /* 0x0000000000207947 */ /* 0x000fea0003800000 */
.L_x_49:
[----:B------:R-:W-:-:S04]  /*1ea0*/  LOP3.LUT R0, R0, 0x80000000, R3, 0x48, !PT ;  /* 0x8000000000007812 */ /* 0x000fc800078e4803 */
[----:B------:R-:W-:Y:S01]  /*1eb0*/  LOP3.LUT R29, R0, 0x7f800000, RZ, 0xfc, !PT ;  /* 0x7f800000001d7812 */ /* 0x000fe200078efcff */
[----:B------:R-:W-:Y:S06]  /*1ec0*/  BRA `(.L_x_54) ;  /* 0x0000000000147947 */ /* 0x000fec0003800000 */
.L_x_48:
[----:B------:R-:W-:Y:S01]  /*1ed0*/  LOP3.LUT R29, R0, 0x80000000, R3, 0x48, !PT ;  /* 0x80000000001d7812 */ /* 0x000fe200078e4803 */
[----:B------:R-:W-:Y:S06]  /*1ee0*/  BRA `(.L_x_54) ;  /* 0x00000000000c7947 */ /* 0x000fec0003800000 */
.L_x_47:
[----:B------:R-:W0:Y:S01]  /*1ef0*/  MUFU.RSQ R29, -QNAN ;  /* 0xffc00000001d7908 */ /* 0x000e220000001400 */
[----:B------:R-:W-:Y:S05]  /*1f00*/  BRA `(.L_x_54) ;  /* 0x0000000000047947 */ /* 0x000fea0003800000 */
.L_x_46:
[----:B------:R-:W-:-:S07]  /*1f10*/  FADD.FTZ R29, R3, R0 ;  /* 0x00000000031d7221 */ /* 0x000fce0000010000 */
.L_x_54:
[----:B------:R-:W-:Y:S05]  /*1f20*/  BSYNC.RECONVERGENT B0 ;  /* 0x0000000000007941 */ /* 0x000fea0003800200 */
.L_x_44:
[----:B------:R-:W-:-:S04]  /*1f30*/  HFMA2 R3, -RZ, RZ, 0, 0 ;  /* 0x00000000ff037431 */ /* 0x000fc800000001ff */
[----:B0-----:R-:W-:Y:S05]  /*1f40*/  RET.REL.NODEC R2 `(_Z23temperature_update16x16PfS_ffiiifff) ;  /* 0xffffffe0022c7950 */ /* 0x001fea0003c3ffff */
.L_x_55:
[----:B------:R-:W-:-:S00]  /*1f50*/  BRA `(.L_x_55) ;  /* 0xfffffffc00fc7947 */ /* 0x000fc0000383ffff */
[----:B------:R-:W-:-:S00]  /*1f60*/  NOP ;  /* 0x0000000000007918 */ /* 0x000fc00000000000 */
        /* <DEDUP_REMOVED lines=9> */
.L_x_56:


//--------------------- .nv.shared._Z23temperature_update16x16PfS_ffiiifff --------------------------
	.section	.nv.shared._Z23temperature_update16x16PfS_ffiiifff,"aw",@nobits
	.sectionflags	@""
	.align	4
.nv.shared._Z23temperature_update16x16PfS_ffiiifff:
	.zero		2320


//--------------------- .nv.shared.reserved.0     --------------------------
	.section	.nv.shared.reserved.0,"aw",@nobits
	.weak		__nv_reservedSMEM_offset_0_alias
	.size		__nv_reservedSMEM_offset_0_alias, 0, 64
	.other		__nv_reservedSMEM_offset_0_alias,@"STO_CUDA_RESERVED_SHARED STV_DEFAULT"
__nv_reservedSMEM_offset_0_alias:
	.zero		0
	.zero		64


//--------------------- .nv.constant0._Z23temperature_update16x16PfS_ffiiifff --------------------------
	.section	.nv.constant0._Z23temperature_update16x16PfS_ffiiifff,"a",@progbits
	.sectionflags	@""
	.align	4
.nv.constant0._Z23temperature_update16x16PfS_ffiiifff:
	.zero		944


//--------------------- SYMBOLS --------------------------

	.type		.nv.reservedSmem.offset0,@object
	.size		.nv.reservedSmem.offset0,0x4
	.type		.nv.reservedSmem.cap,@object
	.size		.nv.reservedSmem.cap,0x4
